// auto-generated by cutlass_sweep.sparse_gemm — config: {"arch": "sm_90", "cluster_m": 1, "cluster_n": 2, "dtype": "bf16", "tile_k": 64, "tile_m": 128, "tile_n": 256}
#include "cutlass/cutlass.h"
#include "cutlass/gemm/collective/collective_builder.hpp"
#include "cutlass/gemm/device/gemm_universal_adapter.h"
#include "cutlass/gemm/kernel/gemm_universal.hpp"
#include "cutlass/epilogue/collective/collective_builder.hpp"

using Elem = cutlass::bfloat16_t;
using Acc  = float;
using TileShape    = cute::Shape<cute::_128, cute::_256, cute::_64>;
using ClusterShape = cute::Shape<cute::_1, cute::_2, cute::_1>;

using CollectiveEpilogue = typename cutlass::epilogue::collective::CollectiveBuilder<
    cutlass::arch::Sm90, cutlass::arch::OpClassSparseTensorOp,
    TileShape, ClusterShape,
    cutlass::epilogue::collective::EpilogueTileAuto,
    Acc, Acc,
    Acc, cutlass::layout::ColumnMajor, 128 / cutlass::sizeof_bits<Acc>::value,
    Acc, cutlass::layout::ColumnMajor, 128 / cutlass::sizeof_bits<Acc>::value,
    cutlass::epilogue::collective::EpilogueScheduleAuto
  >::CollectiveOp;

using CollectiveMainloop = typename cutlass::gemm::collective::CollectiveBuilder<
    cutlass::arch::Sm90, cutlass::arch::OpClassSparseTensorOp,
    Elem, cutlass::layout::RowMajor, 128 / cutlass::sizeof_bits<Elem>::value,
    Elem, cutlass::layout::ColumnMajor, 128 / cutlass::sizeof_bits<Elem>::value,
    Acc,
    TileShape, ClusterShape,
    cutlass::gemm::collective::StageCountAutoCarveout<static_cast<int>(sizeof(typename CollectiveEpilogue::SharedStorage))>,
    cutlass::gemm::collective::KernelScheduleAuto
  >::CollectiveOp;

using GemmKernel = cutlass::gemm::kernel::GemmUniversal<
    cute::Shape<int,int,int,int>,
    CollectiveMainloop,
    CollectiveEpilogue
>;
using Gemm = cutlass::gemm::device::GemmUniversalAdapter<GemmKernel>;

auto* _anchor = &cutlass::device_kernel<GemmKernel>;


// ===== COMPILED SASS (sm_90a) =====

	.target	sm_90a

	.elftype	@"ET_EXEC"


//--------------------- .note.nv.tkinfo           --------------------------
	.section	.note.nv.tkinfo,"",@"SHT_NOTE"
	.sectionflags	@"SHF_NOTE_NV_TKINFO"
	.tkinfo
        /*0018*/ 	.word	0x00000002
        /*0030*/ 	.string	""
        /*0030*/ 	.string	"ptxas"
        /*0030*/ 	.string	"Cuda compilation tools, release 13.0, V13.0.88"
        /*0030*/ 	.string	"Build cuda_13.0.r13.0/compiler.36424714_0"
        /*0030*/ 	.string	"-arch sm_90a -m 64 "



//--------------------- .note.nv.cuinfo           --------------------------
	.section	.note.nv.cuinfo,"",@"SHT_NOTE"
	.sectionflags	@"SHF_NOTE_NV_CUINFO"
        /*0018*/ 	.short	0x0002
        /*001a*/ 	.short	0x005a
        /*001c*/ 	.short	0x0082
	.zero		2


//--------------------- .nv.info                  --------------------------
	.section	.nv.info,"",@"SHT_CUDA_INFO"
	.align	4


	//----- nvinfo : EIATTR_REGCOUNT
	.align		4
        /*0000*/ 	.byte	0x04, 0x2f
        /*0002*/ 	.short	(.L_12 - .L_11)
	.align		4
.L_11:
        /*0004*/ 	.word	index@(_ZN7cutlass13device_kernelINS_4gemm6kernel13GemmUniversalIN4cute5tupleIJiiiiEEENS1_10collective13CollectiveMmaINS1_40MainloopSm90TmaGmmaWarpSpecializedSparseILi5ENS5_IJNS4_1CILi1EEENSA_ILi2EEESB_EEENS1_35KernelTmaWarpSpecializedCooperativeEEENS5_IJNSA_ILi128EEENSA_ILi256EEENSA_ILi64EEEEEENS_10bfloat16_tENS5_IJNS4_6LayoutINS5_IJiNS5_IJSC_iEEEiEEENS5_IJlNS5_IJSB_SC_EEElEEEEENSL_INS5_IJNS5_IJNS5_IJNSA_ILi8EEESC_NSA_ILi4EEEEEEiEEENS5_IJNS5_IJNSA_ILi16EEESC_SC_EEEiEEEiEEENS5_IJNS5_IJNS5_IJSI_SV_NSA_ILi1024EEEEEENSA_ILi4096EEEEEENS5_IJNS5_IJSB_NSA_ILi512EEENSA_ILi32EEEEEElEEElEEEEEEEESK_NS5_IJlSB_lEEENS4_8TiledMMAINS4_8MMA_AtomIJNS4_4SM904GMMA6SPARSE29GMMA_64x256x32_F32BF16BF16_SSILNS1E_5MajorE0ELS1H_0ELNS1E_7ScaleInE1ELS1I_1ELNS1E_9SparseSelE0EEEEEENSL_INS5_IJSC_SB_SB_EEENS5_IJSB_NSA_ILi0EEES1N_EEEEENS5_IJNS4_10UnderscoreES1Q_S1Q_EEEEENS4_23SM90_TMA_LOAD_MULTICASTENS4_14ComposedLayoutINS4_7SwizzleILi2ELi4ELi3EEENS4_25smem_sparse_ptr_flag_bitsILi2ELi16EEENSL_INS5_IJNS5_IJSB_SR_EEENS5_IJSC_S14_EEEEEENS5_IJNS5_IJS1N_SI_EEESO_EEEEEEEvNS4_8identityENS4_13SM90_TMA_LOADENS1U_INS1V_ILi3ELi4ELi3EEENS4_18smem_ptr_flag_bitsILi16EEENSL_INS5_IJSR_SI_EEENS5_IJSI_SB_EEEEEEEvS26_EENS_8epilogue10collective6detail29Sm90TmaWarpSpecializedAdapterINS2H_15DefaultEpilogueIfNS5_IJSB_llEEES2L_NS2G_6thread17LinearCombinationIfLi1EffLNS2M_9ScaleType4KindE0ELNS_15FloatRoundStyleE2EfEENS1_15EpilogueDefaultEEEEEvvEEEEvNT_6ParamsE)
        /*0008*/ 	.word	0x000000a8


	//----- nvinfo : EIATTR_FRAME_SIZE
	.align		4
.L_12:
        /*000c*/ 	.byte	0x04, 0x11
        /*000e*/ 	.short	(.L_14 - .L_13)
	.align		4
.L_13:
        /*0010*/ 	.word	index@(_ZN7cutlass13device_kernelINS_4gemm6kernel13GemmUniversalIN4cute5tupleIJiiiiEEENS1_10collective13CollectiveMmaINS1_40MainloopSm90TmaGmmaWarpSpecializedSparseILi5ENS5_IJNS4_1CILi1EEENSA_ILi2EEESB_EEENS1_35KernelTmaWarpSpecializedCooperativeEEENS5_IJNSA_ILi128EEENSA_ILi256EEENSA_ILi64EEEEEENS_10bfloat16_tENS5_IJNS4_6LayoutINS5_IJiNS5_IJSC_iEEEiEEENS5_IJlNS5_IJSB_SC_EEElEEEEENSL_INS5_IJNS5_IJNS5_IJNSA_ILi8EEESC_NSA_ILi4EEEEEEiEEENS5_IJNS5_IJNSA_ILi16EEESC_SC_EEEiEEEiEEENS5_IJNS5_IJNS5_IJSI_SV_NSA_ILi1024EEEEEENSA_ILi4096EEEEEENS5_IJNS5_IJSB_NSA_ILi512EEENSA_ILi32EEEEEElEEElEEEEEEEESK_NS5_IJlSB_lEEENS4_8TiledMMAINS4_8MMA_AtomIJNS4_4SM904GMMA6SPARSE29GMMA_64x256x32_F32BF16BF16_SSILNS1E_5MajorE0ELS1H_0ELNS1E_7ScaleInE1ELS1I_1ELNS1E_9SparseSelE0EEEEEENSL_INS5_IJSC_SB_SB_EEENS5_IJSB_NSA_ILi0EEES1N_EEEEENS5_IJNS4_10UnderscoreES1Q_S1Q_EEEEENS4_23SM90_TMA_LOAD_MULTICASTENS4_14ComposedLayoutINS4_7SwizzleILi2ELi4ELi3EEENS4_25smem_sparse_ptr_flag_bitsILi2ELi16EEENSL_INS5_IJNS5_IJSB_SR_EEENS5_IJSC_S14_EEEEEENS5_IJNS5_IJS1N_SI_EEESO_EEEEEEEvNS4_8identityENS4_13SM90_TMA_LOADENS1U_INS1V_ILi3ELi4ELi3EEENS4_18smem_ptr_flag_bitsILi16EEENSL_INS5_IJSR_SI_EEENS5_IJSI_SB_EEEEEEEvS26_EENS_8epilogue10collective6detail29Sm90TmaWarpSpecializedAdapterINS2H_15DefaultEpilogueIfNS5_IJSB_llEEES2L_NS2G_6thread17LinearCombinationIfLi1EffLNS2M_9ScaleType4KindE0ELNS_15FloatRoundStyleE2EfEENS1_15EpilogueDefaultEEEEEvvEEEEvNT_6ParamsE)
        /*0014*/ 	.word	0x00000000


	//----- nvinfo : EIATTR_MIN_STACK_SIZE
	.align		4
.L_14:
        /*0018*/ 	.byte	0x04, 0x12
        /*001a*/ 	.short	(.L_16 - .L_15)
	.align		4
.L_15:
        /*001c*/ 	.word	index@(_ZN7cutlass13device_kernelINS_4gemm6kernel13GemmUniversalIN4cute5tupleIJiiiiEEENS1_10collective13CollectiveMmaINS1_40MainloopSm90TmaGmmaWarpSpecializedSparseILi5ENS5_IJNS4_1CILi1EEENSA_ILi2EEESB_EEENS1_35KernelTmaWarpSpecializedCooperativeEEENS5_IJNSA_ILi128EEENSA_ILi256EEENSA_ILi64EEEEEENS_10bfloat16_tENS5_IJNS4_6LayoutINS5_IJiNS5_IJSC_iEEEiEEENS5_IJlNS5_IJSB_SC_EEElEEEEENSL_INS5_IJNS5_IJNS5_IJNSA_ILi8EEESC_NSA_ILi4EEEEEEiEEENS5_IJNS5_IJNSA_ILi16EEESC_SC_EEEiEEEiEEENS5_IJNS5_IJNS5_IJSI_SV_NSA_ILi1024EEEEEENSA_ILi4096EEEEEENS5_IJNS5_IJSB_NSA_ILi512EEENSA_ILi32EEEEEElEEElEEEEEEEESK_NS5_IJlSB_lEEENS4_8TiledMMAINS4_8MMA_AtomIJNS4_4SM904GMMA6SPARSE29GMMA_64x256x32_F32BF16BF16_SSILNS1E_5MajorE0ELS1H_0ELNS1E_7ScaleInE1ELS1I_1ELNS1E_9SparseSelE0EEEEEENSL_INS5_IJSC_SB_SB_EEENS5_IJSB_NSA_ILi0EEES1N_EEEEENS5_IJNS4_10UnderscoreES1Q_S1Q_EEEEENS4_23SM90_TMA_LOAD_MULTICASTENS4_14ComposedLayoutINS4_7SwizzleILi2ELi4ELi3EEENS4_25smem_sparse_ptr_flag_bitsILi2ELi16EEENSL_INS5_IJNS5_IJSB_SR_EEENS5_IJSC_S14_EEEEEENS5_IJNS5_IJS1N_SI_EEESO_EEEEEEEvNS4_8identityENS4_13SM90_TMA_LOADENS1U_INS1V_ILi3ELi4ELi3EEENS4_18smem_ptr_flag_bitsILi16EEENSL_INS5_IJSR_SI_EEENS5_IJSI_SB_EEEEEEEvS26_EENS_8epilogue10collective6detail29Sm90TmaWarpSpecializedAdapterINS2H_15DefaultEpilogueIfNS5_IJSB_llEEES2L_NS2G_6thread17LinearCombinationIfLi1EffLNS2M_9ScaleType4KindE0ELNS_15FloatRoundStyleE2EfEENS1_15EpilogueDefaultEEEEEvvEEEEvNT_6ParamsE)
        /*0020*/ 	.word	0x00000000
.L_16:


//--------------------- .nv.compat                --------------------------
	.section	.nv.compat,"",@"SHT_CUDA_COMPAT_INFO"
	.align	4
        /*0000*/ 	.byte	0x02, 0x09, 0x01, 0x00, 0x02, 0x02, 0x04, 0x00, 0x02, 0x05, 0x05, 0x00, 0x03, 0x07, 0x01, 0x01
        /*0010*/ 	.byte	0x02, 0x03, 0x01, 0x00, 0x02, 0x06, 0x01, 0x00, 0x04, 0x0b, 0x08, 0x00, 0x00, 0x00, 0x00, 0x00
        /*0020*/ 	.byte	0x00, 0x00, 0x00, 0x00


//--------------------- .nv.info._ZN7cutlass13device_kernelINS_4gemm6kernel13GemmUniversalIN4cute5tupleIJiiiiEEENS1_10collective13CollectiveMmaINS1_40MainloopSm90TmaGmmaWarpSpecializedSparseILi5ENS5_IJNS4_1CILi1EEENSA_ILi2EEESB_EEENS1_35KernelTmaWarpSpecializedCooperativeEEENS5_IJNSA_ILi128EEENSA_ILi256EEENSA_ILi64EEEEEENS_10bfloat16_tENS5_IJNS4_6LayoutINS5_IJiNS5_IJSC_iEEEiEEENS5_IJlNS5_IJSB_SC_EEElEEEEENSL_INS5_IJNS5_IJNS5_IJNSA_ILi8EEESC_NSA_ILi4EEEEEEiEEENS5_IJNS5_IJNSA_ILi16EEESC_SC_EEEiEEEiEEENS5_IJNS5_IJNS5_IJSI_SV_NSA_ILi1024EEEEEENSA_ILi4096EEEEEENS5_IJNS5_IJSB_NSA_ILi512EEENSA_ILi32EEEEEElEEElEEEEEEEESK_NS5_IJlSB_lEEENS4_8TiledMMAINS4_8MMA_AtomIJNS4_4SM904GMMA6SPARSE29GMMA_64x256x32_F32BF16BF16_SSILNS1E_5MajorE0ELS1H_0ELNS1E_7ScaleInE1ELS1I_1ELNS1E_9SparseSelE0EEEEEENSL_INS5_IJSC_SB_SB_EEENS5_IJSB_NSA_ILi0EEES1N_EEEEENS5_IJNS4_10UnderscoreES1Q_S1Q_EEEEENS4_23SM90_TMA_LOAD_MULTICASTENS4_14ComposedLayoutINS4_7SwizzleILi2ELi4ELi3EEENS4_25smem_sparse_ptr_flag_bitsILi2ELi16EEENSL_INS5_IJNS5_IJSB_SR_EEENS5_IJSC_S14_EEEEEENS5_IJNS5_IJS1N_SI_EEESO_EEEEEEEvNS4_8identityENS4_13SM90_TMA_LOADENS1U_INS1V_ILi3ELi4ELi3EEENS4_18smem_ptr_flag_bitsILi16EEENSL_INS5_IJSR_SI_EEENS5_IJSI_SB_EEEEEEEvS26_EENS_8epilogue10collective6detail29Sm90TmaWarpSpecializedAdapterINS2H_15DefaultEpilogueIfNS5_IJSB_llEEES2L_NS2G_6thread17LinearCombinationIfLi1EffLNS2M_9ScaleType4KindE0ELNS_15FloatRoundStyleE2EfEENS1_15EpilogueDefaultEEEEEvvEEEEvNT_6ParamsE --------------------------
	.section	.nv.info._ZN7cutlass13device_kernelINS_4gemm6kernel13GemmUniversalIN4cute5tupleIJiiiiEEENS1_10collective13CollectiveMmaINS1_40MainloopSm90TmaGmmaWarpSpecializedSparseILi5ENS5_IJNS4_1CILi1EEENSA_ILi2EEESB_EEENS1_35KernelTmaWarpSpecializedCooperativeEEENS5_IJNSA_ILi128EEENSA_ILi256EEENSA_ILi64EEEEEENS_10bfloat16_tENS5_IJNS4_6LayoutINS5_IJiNS5_IJSC_iEEEiEEENS5_IJlNS5_IJSB_SC_EEElEEEEENSL_INS5_IJNS5_IJNS5_IJNSA_ILi8EEESC_NSA_ILi4EEEEEEiEEENS5_IJNS5_IJNSA_ILi16EEESC_SC_EEEiEEEiEEENS5_IJNS5_IJNS5_IJSI_SV_NSA_ILi1024EEEEEENSA_ILi4096EEEEEENS5_IJNS5_IJSB_NSA_ILi512EEENSA_ILi32EEEEEElEEElEEEEEEEESK_NS5_IJlSB_lEEENS4_8TiledMMAINS4_8MMA_AtomIJNS4_4SM904GMMA6SPARSE29GMMA_64x256x32_F32BF16BF16_SSILNS1E_5MajorE0ELS1H_0ELNS1E_7ScaleInE1ELS1I_1ELNS1E_9SparseSelE0EEEEEENSL_INS5_IJSC_SB_SB_EEENS5_IJSB_NSA_ILi0EEES1N_EEEEENS5_IJNS4_10UnderscoreES1Q_S1Q_EEEEENS4_23SM90_TMA_LOAD_MULTICASTENS4_14ComposedLayoutINS4_7SwizzleILi2ELi4ELi3EEENS4_25smem_sparse_ptr_flag_bitsILi2ELi16EEENSL_INS5_IJNS5_IJSB_SR_EEENS5_IJSC_S14_EEEEEENS5_IJNS5_IJS1N_SI_EEESO_EEEEEEEvNS4_8identityENS4_13SM90_TMA_LOADENS1U_INS1V_ILi3ELi4ELi3EEENS4_18smem_ptr_flag_bitsILi16EEENSL_INS5_IJSR_SI_EEENS5_IJSI_SB_EEEEEEEvS26_EENS_8epilogue10collective6detail29Sm90TmaWarpSpecializedAdapterINS2H_15DefaultEpilogueIfNS5_IJSB_llEEES2L_NS2G_6thread17LinearCombinationIfLi1EffLNS2M_9ScaleType4KindE0ELNS_15FloatRoundStyleE2EfEENS1_15EpilogueDefaultEEEEEvvEEEEvNT_6ParamsE,"",@"SHT_CUDA_INFO"
	.sectionflags	@""
	.align	4


	//----- nvinfo : EIATTR_CUDA_API_VERSION
	.align		4
        /*0000*/ 	.byte	0x04, 0x37
        /*0002*/ 	.short	(.L_18 - .L_17)
.L_17:
        /*0004*/ 	.word	0x00000082


	//----- nvinfo : EIATTR_KPARAM_INFO
	.align		4
.L_18:
        /*0008*/ 	.byte	0x04, 0x17
        /*000a*/ 	.short	(.L_20 - .L_19)
.L_19:
        /*000c*/ 	.word	0x00000000
        /*0010*/ 	.short	0x0000
        /*0012*/ 	.short	0x0070
        /*0014*/ 	.byte	0x00, 0xf0, 0x01, 0x14


	//----- nvinfo : EIATTR_SPARSE_MMA_MASK
	.align		4
.L_20:
        /*0018*/ 	.byte	0x03, 0x50
        /*001a*/ 	.short	0x0002


	//----- nvinfo : EIATTR_MAXREG_COUNT
	.align		4
        /*001c*/ 	.byte	0x03, 0x1b
        /*001e*/ 	.short	0x00a8


	//----- nvinfo : EIATTR_NUM_BARRIERS
	.align		4
        /*0020*/ 	.byte	0x02, 0x4c
        /*0022*/ 	.byte	0x01
	.zero		1


	//----- nvinfo : EIATTR_MERCURY_ISA_VERSION
	.align		4
        /*0024*/ 	.byte	0x03, 0x5f
        /*0026*/ 	.short	0x0101


	//----- nvinfo : EIATTR_INT_WARP_WIDE_INSTR_OFFSETS
	.align		4
        /*0028*/ 	.byte	0x04, 0x31
        /*002a*/ 	.short	(.L_22 - .L_21)


	//   ....[0]....
.L_21:
        /*002c*/ 	.word	0x000004c0


	//   ....[1]....
        /*0030*/ 	.word	0x000004e0


	//   ....[2]....
        /*0034*/ 	.word	0x00000680


	//----- nvinfo : EIATTR_COOP_GROUP_MASK_REGIDS
	.align		4
.L_22:
        /*0038*/ 	.byte	0x04, 0x29
        /*003a*/ 	.short	(.L_24 - .L_23)


	//   ....[0]....
.L_23:
        /*003c*/ 	.word	0xffffffff


	//   ....[1]....
        /*0040*/ 	.word	0xffffffff


	//   ....[2]....
        /*0044*/ 	.word	0xffffffff


	//   ....[3]....
        /*0048*/ 	.word	0xffffffff


	//   ....[4]....
        /*004c*/ 	.word	0xffffffff


	//   ....[5]....
        /*0050*/ 	.word	0xffffffff


	//----- nvinfo : EIATTR_COOP_GROUP_INSTR_OFFSETS
	.align		4
.L_24:
        /*0054*/ 	.byte	0x04, 0x28
        /*0056*/ 	.short	(.L_26 - .L_25)


	//   ....[0]....
.L_25:
        /*0058*/ 	.word	0x00000060


	//   ....[1]....
        /*005c*/ 	.word	0x00000070


	//   ....[2]....
        /*0060*/ 	.word	0x00000160


	//   ....[3]....
        /*0064*/ 	.word	0x00000310


	//   ....[4]....
        /*0068*/ 	.word	0x000007c0


	//   ....[5]....
        /*006c*/ 	.word	0x00001240


	//----- nvinfo : EIATTR_REG_RECONFIG
	.align		4
.L_26:
        /*0070*/ 	.byte	0x01, 0x54
	.zero		2


	//----- nvinfo : EIATTR_MBARRIER_INSTR_OFFSETS
	.align		4
        /*0074*/ 	.byte	0x04, 0x39
        /*0076*/ 	.short	(.L_28 - .L_27)


	//   ....[0]....
.L_27:
        /*0078*/ 	.word	0x00000260
        /*007c*/ 	.word	0x000000ff
        /*0080*/ 	.word	0x00000000
        /*0084*/ 	.short	0x0100
        /*0086*/ 	.byte	0x08
	.zero		1


	//   ....[1]....
        /*0088*/ 	.word	0x00000270
        /*008c*/ 	.word	0x000000ff
        /*0090*/ 	.word	0x00000028
        /*0094*/ 	.short	0x0100
        /*0096*/ 	.byte	0x08
	.zero		1


	//   ....[2]....
        /*0098*/ 	.word	0x00000280
        /*009c*/ 	.word	0x000000ff
        /*00a0*/ 	.word	0x00000008
        /*00a4*/ 	.short	0x0100
        /*00a6*/ 	.byte	0x08
	.zero		1


	//   ....[3]....
        /*00a8*/ 	.word	0x00000290
        /*00ac*/ 	.word	0x000000ff
        /*00b0*/ 	.word	0x00000030
        /*00b4*/ 	.short	0x0100
        /*00b6*/ 	.byte	0x08
	.zero		1


	//   ....[4]....
        /*00b8*/ 	.word	0x000002a0
        /*00bc*/ 	.word	0x000000ff
        /*00c0*/ 	.word	0x00000010
        /*00c4*/ 	.short	0x0100
        /*00c6*/ 	.byte	0x08
	.zero		1


	//   ....[5]....
        /*00c8*/ 	.word	0x000002b0
        /*00cc*/ 	.word	0x000000ff
        /*00d0*/ 	.word	0x00000038
        /*00d4*/ 	.short	0x0100
        /*00d6*/ 	.byte	0x08
	.zero		1


	//   ....[6]....
        /*00d8*/ 	.word	0x000002c0
        /*00dc*/ 	.word	0x000000ff
        /*00e0*/ 	.word	0x00000018
        /*00e4*/ 	.short	0x0100
        /*00e6*/ 	.byte	0x08
	.zero		1


	//   ....[7]....
        /*00e8*/ 	.word	0x000002d0
        /*00ec*/ 	.word	0x000000ff
        /*00f0*/ 	.word	0x00000040
        /*00f4*/ 	.short	0x0100
        /*00f6*/ 	.byte	0x08
	.zero		1


	//   ....[8]....
        /*00f8*/ 	.word	0x000002e0
        /*00fc*/ 	.word	0x000000ff
        /*0100*/ 	.word	0x00000020
        /*0104*/ 	.short	0x0100
        /*0106*/ 	.byte	0x08
	.zero		1


	//   ....[9]....
        /*0108*/ 	.word	0x000002f0
        /*010c*/ 	.word	0x000000ff
        /*0110*/ 	.word	0x00000048
        /*0114*/ 	.short	0x0100
        /*0116*/ 	.byte	0x08
	.zero		1


	//   ....[10]....
        /*0118*/ 	.word	0x00000710
        /*011c*/ 	.word	0x000000ff
        /*0120*/ 	.word	0x00000060
        /*0124*/ 	.short	0x0100
        /*0126*/ 	.byte	0x06
	.zero		1


	//   ....[11]....
        /*0128*/ 	.word	0x00000770
        /*012c*/ 	.word	0x000000ff
        /*0130*/ 	.word	0x00000068
        /*0134*/ 	.short	0x0100
        /*0136*/ 	.byte	0x06
	.zero		1


	//   ....[12]....
        /*0138*/ 	.word	0x00001780
        /*013c*/ 	.word	0x000000ff
        /*0140*/ 	.word	0x00000000
        /*0144*/ 	.short	0x010a
        /*0146*/ 	.byte	0x08
	.zero		1


	//   ....[13]....
        /*0148*/ 	.word	0x00001850
        /*014c*/ 	.word	0x000000ff
        /*0150*/ 	.word	0x00000000
        /*0154*/ 	.short	0x010a
        /*0156*/ 	.byte	0x08
	.zero		1


	//   ....[14]....
        /*0158*/ 	.word	0x00001a00
        /*015c*/ 	.word	0x0000000e
        /*0160*/ 	.word	0x00000000
        /*0164*/ 	.short	0x0101
        /*0166*/ 	.byte	0x3f
	.zero		1


	//   ....[15]....
        /*0168*/ 	.word	0x0000bf70
        /*016c*/ 	.word	0x00000017
        /*0170*/ 	.word	0x00000028
        /*0174*/ 	.short	0x010a
        /*0176*/ 	.byte	0x3f
	.zero		1


	//   ....[16]....
        /*0178*/ 	.word	0x0000c3a0
        /*017c*/ 	.word	0x00000005
        /*0180*/ 	.word	0x00000068
        /*0184*/ 	.short	0x0101
        /*0186*/ 	.byte	0x3f
	.zero		1


	//   ....[17]....
        /*0188*/ 	.word	0x0000cae0
        /*018c*/ 	.word	0x00000005
        /*0190*/ 	.word	0x00000000
        /*0194*/ 	.short	0x010a
        /*0196*/ 	.byte	0x3f
	.zero		1


	//   ....[18]....
        /*0198*/ 	.word	0x0000cb60
        /*019c*/ 	.word	0x00000007
        /*01a0*/ 	.word	0x00000000
        /*01a4*/ 	.short	0x010a
        /*01a6*/ 	.byte	0x3f
	.zero		1


	//   ....[19]....
        /*01a8*/ 	.word	0x0000cbf0
        /*01ac*/ 	.word	0x00000008
        /*01b0*/ 	.word	0x00000000
        /*01b4*/ 	.short	0x010a
        /*01b6*/ 	.byte	0x3f
	.zero		1


	//   ....[20]....
        /*01b8*/ 	.word	0x0000cc80
        /*01bc*/ 	.word	0x0000000b
        /*01c0*/ 	.word	0x00000000
        /*01c4*/ 	.short	0x010a
        /*01c6*/ 	.byte	0x3f
	.zero		1


	//   ....[21]....
        /*01c8*/ 	.word	0x0000cd10
        /*01cc*/ 	.word	0x00000003
        /*01d0*/ 	.word	0x00000000
        /*01d4*/ 	.short	0x010a
        /*01d6*/ 	.byte	0x3f
	.zero		1


	//   ....[22]....
        /*01d8*/ 	.word	0x0000cd80
        /*01dc*/ 	.word	0x0000000f
        /*01e0*/ 	.word	0x00000000
        /*01e4*/ 	.short	0x010a
        /*01e6*/ 	.byte	0x3f
	.zero		1


	//   ....[23]....
        /*01e8*/ 	.word	0x0000ce50
        /*01ec*/ 	.word	0x00000017
        /*01f0*/ 	.word	0x00000028
        /*01f4*/ 	.short	0x010a
        /*01f6*/ 	.byte	0x3f
	.zero		1


	//   ....[24]....
        /*01f8*/ 	.word	0x0000cf20
        /*01fc*/ 	.word	0x00000005
        /*0200*/ 	.word	0x00000000
        /*0204*/ 	.short	0x010a
        /*0206*/ 	.byte	0x3f
	.zero		1


	//   ....[25]....
        /*0208*/ 	.word	0x0000cf70
        /*020c*/ 	.word	0x00000007
        /*0210*/ 	.word	0x00000000
        /*0214*/ 	.short	0x010a
        /*0216*/ 	.byte	0x3f
	.zero		1


	//   ....[26]....
        /*0218*/ 	.word	0x0000cfc0
        /*021c*/ 	.word	0x00000008
        /*0220*/ 	.word	0x00000000
        /*0224*/ 	.short	0x010a
        /*0226*/ 	.byte	0x3f
	.zero		1


	//   ....[27]....
        /*0228*/ 	.word	0x0000d010
        /*022c*/ 	.word	0x0000000b
        /*0230*/ 	.word	0x00000000
        /*0234*/ 	.short	0x010a
        /*0236*/ 	.byte	0x3f
	.zero		1


	//----- nvinfo : EIATTR_NUM_MBARRIERS
	.align		4
.L_28:
        /*0238*/ 	.byte	0x03, 0x38
        /*023a*/ 	.short	0x000c


	//----- nvinfo : EIATTR_EXIT_INSTR_OFFSETS
	.align		4
        /*023c*/ 	.byte	0x04, 0x1c
        /*023e*/ 	.short	(.L_30 - .L_29)


	//   ....[0]....
.L_29:
        /*0240*/ 	.word	0x00000920


	//   ....[1]....
        /*0244*/ 	.word	0x00001110


	//   ....[2]....
        /*0248*/ 	.word	0x0000b650


	//   ....[3]....
        /*024c*/ 	.word	0x0000bbb0


	//   ....[4]....
        /*0250*/ 	.word	0x0000cd60


	//----- nvinfo : EIATTR_MAX_THREADS
	.align		4
.L_30:
        /*0254*/ 	.byte	0x04, 0x05
        /*0256*/ 	.short	(.L_32 - .L_31)
.L_31:
        /*0258*/ 	.word	0x00000180
        /*025c*/ 	.word	0x00000001
        /*0260*/ 	.word	0x00000001


	//----- nvinfo : EIATTR_CRS_STACK_SIZE
	.align		4
.L_32:
        /*0264*/ 	.byte	0x04, 0x1e
        /*0266*/ 	.short	(.L_34 - .L_33)
.L_33:
        /*0268*/ 	.word	0x00000000


	//----- nvinfo : EIATTR_CBANK_PARAM_SIZE
	.align		4
.L_34:
        /*026c*/ 	.byte	0x03, 0x19
        /*026e*/ 	.short	0x0570


	//----- nvinfo : EIATTR_PARAM_CBANK
	.align		4
        /*0270*/ 	.byte	0x04, 0x0a
        /*0272*/ 	.short	(.L_36 - .L_35)
	.align		4
.L_35:
        /*0274*/ 	.word	index@(.nv.constant0._ZN7cutlass13device_kernelINS_4gemm6kernel13GemmUniversalIN4cute5tupleIJiiiiEEENS1_10collective13CollectiveMmaINS1_40MainloopSm90TmaGmmaWarpSpecializedSparseILi5ENS5_IJNS4_1CILi1EEENSA_ILi2EEESB_EEENS1_35KernelTmaWarpSpecializedCooperativeEEENS5_IJNSA_ILi128EEENSA_ILi256EEENSA_ILi64EEEEEENS_10bfloat16_tENS5_IJNS4_6LayoutINS5_IJiNS5_IJSC_iEEEiEEENS5_IJlNS5_IJSB_SC_EEElEEEEENSL_INS5_IJNS5_IJNS5_IJNSA_ILi8EEESC_NSA_ILi4EEEEEEiEEENS5_IJNS5_IJNSA_ILi16EEESC_SC_EEEiEEEiEEENS5_IJNS5_IJNS5_IJSI_SV_NSA_ILi1024EEEEEENSA_ILi4096EEEEEENS5_IJNS5_IJSB_NSA_ILi512EEENSA_ILi32EEEEEElEEElEEEEEEEESK_NS5_IJlSB_lEEENS4_8TiledMMAINS4_8MMA_AtomIJNS4_4SM904GMMA6SPARSE29GMMA_64x256x32_F32BF16BF16_SSILNS1E_5MajorE0ELS1H_0ELNS1E_7ScaleInE1ELS1I_1ELNS1E_9SparseSelE0EEEEEENSL_INS5_IJSC_SB_SB_EEENS5_IJSB_NSA_ILi0EEES1N_EEEEENS5_IJNS4_10UnderscoreES1Q_S1Q_EEEEENS4_23SM90_TMA_LOAD_MULTICASTENS4_14ComposedLayoutINS4_7SwizzleILi2ELi4ELi3EEENS4_25smem_sparse_ptr_flag_bitsILi2ELi16EEENSL_INS5_IJNS5_IJSB_SR_EEENS5_IJSC_S14_EEEEEENS5_IJNS5_IJS1N_SI_EEESO_EEEEEEEvNS4_8identityENS4_13SM90_TMA_LOADENS1U_INS1V_ILi3ELi4ELi3EEENS4_18smem_ptr_flag_bitsILi16EEENSL_INS5_IJSR_SI_EEENS5_IJSI_SB_EEEEEEEvS26_EENS_8epilogue10collective6detail29Sm90TmaWarpSpecializedAdapterINS2H_15DefaultEpilogueIfNS5_IJSB_llEEES2L_NS2G_6thread17LinearCombinationIfLi1EffLNS2M_9ScaleType4KindE0ELNS_15FloatRoundStyleE2EfEENS1_15EpilogueDefaultEEEEEvvEEEEvNT_6ParamsE)
        /*0278*/ 	.short	0x0210
        /*027a*/ 	.short	0x0570


	//----- nvinfo : EIATTR_SW_WAR
	.align		4
.L_36:
        /*027c*/ 	.byte	0x04, 0x36
        /*027e*/ 	.short	(.L_38 - .L_37)
.L_37:
        /*0280*/ 	.word	0x00000008
.L_38:


//--------------------- .nv.callgraph             --------------------------
	.section	.nv.callgraph,"",@"SHT_CUDA_CALLGRAPH"
	.align	4
	.sectionentsize	8
	.align		4
        /*0000*/ 	.word	0x00000000
	.align		4
        /*0004*/ 	.word	0xffffffff
	.align		4
        /*0008*/ 	.word	0x00000000
	.align		4
        /*000c*/ 	.word	0xfffffffe
	.align		4
        /*0010*/ 	.word	0x00000000
	.align		4
        /*0014*/ 	.word	0xfffffffd
	.align		4
        /*0018*/ 	.word	0x00000000
	.align		4
        /*001c*/ 	.word	0xfffffffc


//--------------------- .nv.constant4             --------------------------
	.section	.nv.constant4,"a",@progbits
	.align	8
	.align		8
.nv.constant4:
        /*0000*/ 	.dword	_ZN39_INTERNAL_cea9ab1c_4_k_cu_a718bdd1_39024cuda3std3__45__cpo5beginE
	.align		8
        /*0008*/ 	.dword	_ZN39_INTERNAL_cea9ab1c_4_k_cu_a718bdd1_39024cuda3std3__45__cpo3endE
	.align		8
        /*0010*/ 	.dword	_ZN39_INTERNAL_cea9ab1c_4_k_cu_a718bdd1_39024cuda3std3__45__cpo6cbeginE
	.align		8
        /*0018*/ 	.dword	_ZN39_INTERNAL_cea9ab1c_4_k_cu_a718bdd1_39024cuda3std3__45__cpo4cendE
	.align		8
        /*0020*/ 	.dword	_ZN39_INTERNAL_cea9ab1c_4_k_cu_a718bdd1_39024cuda3std3__441_GLOBAL__N__cea9ab1c_4_k_cu_a718bdd1_39026ignoreE
	.align		8
        /*0028*/ 	.dword	_ZN39_INTERNAL_cea9ab1c_4_k_cu_a718bdd1_39024cuda3std3__419piecewise_constructE
	.align		8
        /*0030*/ 	.dword	_ZN39_INTERNAL_cea9ab1c_4_k_cu_a718bdd1_39024cuda3std3__48in_placeE
	.align		8
        /*0038*/ 	.dword	_ZN39_INTERNAL_cea9ab1c_4_k_cu_a718bdd1_39024cuda3std6ranges3__45__cpo4swapE
	.align		8
        /*0040*/ 	.dword	_ZN39_INTERNAL_cea9ab1c_4_k_cu_a718bdd1_39024cuda3std6ranges3__45__cpo9iter_moveE
	.align		8
        /*0048*/ 	.dword	_ZN39_INTERNAL_cea9ab1c_4_k_cu_a718bdd1_39024cute7productE
	.align		8
        /*0050*/ 	.dword	_ZN39_INTERNAL_cea9ab1c_4_k_cu_a718bdd1_39024cute1_E


//--------------------- .text._ZN7cutlass13device_kernelINS_4gemm6kernel13GemmUniversalIN4cute5tupleIJiiiiEEENS1_10collective13CollectiveMmaINS1_40MainloopSm90TmaGmmaWarpSpecializedSparseILi5ENS5_IJNS4_1CILi1EEENSA_ILi2EEESB_EEENS1_35KernelTmaWarpSpecializedCooperativeEEENS5_IJNSA_ILi128EEENSA_ILi256EEENSA_ILi64EEEEEENS_10bfloat16_tENS5_IJNS4_6LayoutINS5_IJiNS5_IJSC_iEEEiEEENS5_IJlNS5_IJSB_SC_EEElEEEEENSL_INS5_IJNS5_IJNS5_IJNSA_ILi8EEESC_NSA_ILi4EEEEEEiEEENS5_IJNS5_IJNSA_ILi16EEESC_SC_EEEiEEEiEEENS5_IJNS5_IJNS5_IJSI_SV_NSA_ILi1024EEEEEENSA_ILi4096EEEEEENS5_IJNS5_IJSB_NSA_ILi512EEENSA_ILi32EEEEEElEEElEEEEEEEESK_NS5_IJlSB_lEEENS4_8TiledMMAINS4_8MMA_AtomIJNS4_4SM904GMMA6SPARSE29GMMA_64x256x32_F32BF16BF16_SSILNS1E_5MajorE0ELS1H_0ELNS1E_7ScaleInE1ELS1I_1ELNS1E_9SparseSelE0EEEEEENSL_INS5_IJSC_SB_SB_EEENS5_IJSB_NSA_ILi0EEES1N_EEEEENS5_IJNS4_10UnderscoreES1Q_S1Q_EEEEENS4_23SM90_TMA_LOAD_MULTICASTENS4_14ComposedLayoutINS4_7SwizzleILi2ELi4ELi3EEENS4_25smem_sparse_ptr_flag_bitsILi2ELi16EEENSL_INS5_IJNS5_IJSB_SR_EEENS5_IJSC_S14_EEEEEENS5_IJNS5_IJS1N_SI_EEESO_EEEEEEEvNS4_8identityENS4_13SM90_TMA_LOADENS1U_INS1V_ILi3ELi4ELi3EEENS4_18smem_ptr_flag_bitsILi16EEENSL_INS5_IJSR_SI_EEENS5_IJSI_SB_EEEEEEEvS26_EENS_8epilogue10collective6detail29Sm90TmaWarpSpecializedAdapterINS2H_15DefaultEpilogueIfNS5_IJSB_llEEES2L_NS2G_6thread17LinearCombinationIfLi1EffLNS2M_9ScaleType4KindE0ELNS_15FloatRoundStyleE2EfEENS1_15EpilogueDefaultEEEEEvvEEEEvNT_6ParamsE --------------------------
	.section	.text._ZN7cutlass13device_kernelINS_4gemm6kernel13GemmUniversalIN4cute5tupleIJiiiiEEENS1_10collective13CollectiveMmaINS1_40MainloopSm90TmaGmmaWarpSpecializedSparseILi5ENS5_IJNS4_1CILi1EEENSA_ILi2EEESB_EEENS1_35KernelTmaWarpSpecializedCooperativeEEENS5_IJNSA_ILi128EEENSA_ILi256EEENSA_ILi64EEEEEENS_10bfloat16_tENS5_IJNS4_6LayoutINS5_IJiNS5_IJSC_iEEEiEEENS5_IJlNS5_IJSB_SC_EEElEEEEENSL_INS5_IJNS5_IJNS5_IJNSA_ILi8EEESC_NSA_ILi4EEEEEEiEEENS5_IJNS5_IJNSA_ILi16EEESC_SC_EEEiEEEiEEENS5_IJNS5_IJNS5_IJSI_SV_NSA_ILi1024EEEEEENSA_ILi4096EEEEEENS5_IJNS5_IJSB_NSA_ILi512EEENSA_ILi32EEEEEElEEElEEEEEEEESK_NS5_IJlSB_lEEENS4_8TiledMMAINS4_8MMA_AtomIJNS4_4SM904GMMA6SPARSE29GMMA_64x256x32_F32BF16BF16_SSILNS1E_5MajorE0ELS1H_0ELNS1E_7ScaleInE1ELS1I_1ELNS1E_9SparseSelE0EEEEEENSL_INS5_IJSC_SB_SB_EEENS5_IJSB_NSA_ILi0EEES1N_EEEEENS5_IJNS4_10UnderscoreES1Q_S1Q_EEEEENS4_23SM90_TMA_LOAD_MULTICASTENS4_14ComposedLayoutINS4_7SwizzleILi2ELi4ELi3EEENS4_25smem_sparse_ptr_flag_bitsILi2ELi16EEENSL_INS5_IJNS5_IJSB_SR_EEENS5_IJSC_S14_EEEEEENS5_IJNS5_IJS1N_SI_EEESO_EEEEEEEvNS4_8identityENS4_13SM90_TMA_LOADENS1U_INS1V_ILi3ELi4ELi3EEENS4_18smem_ptr_flag_bitsILi16EEENSL_INS5_IJSR_SI_EEENS5_IJSI_SB_EEEEEEEvS26_EENS_8epilogue10collective6detail29Sm90TmaWarpSpecializedAdapterINS2H_15DefaultEpilogueIfNS5_IJSB_llEEES2L_NS2G_6thread17LinearCombinationIfLi1EffLNS2M_9ScaleType4KindE0ELNS_15FloatRoundStyleE2EfEENS1_15EpilogueDefaultEEEEEvvEEEEvNT_6ParamsE,"ax",@progbits
	.align	128
.text._ZN7cutlass13device_kernelINS_4gemm6kernel13GemmUniversalIN4cute5tupleIJiiiiEEENS1_10collective13CollectiveMmaINS1_40MainloopSm90TmaGmmaWarpSpecializedSparseILi5ENS5_IJNS4_1CILi1EEENSA_ILi2EEESB_EEENS1_35KernelTmaWarpSpecializedCooperativeEEENS5_IJNSA_ILi128EEENSA_ILi256EEENSA_ILi64EEEEEENS_10bfloat16_tENS5_IJNS4_6LayoutINS5_IJiNS5_IJSC_iEEEiEEENS5_IJlNS5_IJSB_SC_EEElEEEEENSL_INS5_IJNS5_IJNS5_IJNSA_ILi8EEESC_NSA_ILi4EEEEEEiEEENS5_IJNS5_IJNSA_ILi16EEESC_SC_EEEiEEEiEEENS5_IJNS5_IJNS5_IJSI_SV_NSA_ILi1024EEEEEENSA_ILi4096EEEEEENS5_IJNS5_IJSB_NSA_ILi512EEENSA_ILi32EEEEEElEEElEEEEEEEESK_NS5_IJlSB_lEEENS4_8TiledMMAINS4_8MMA_AtomIJNS4_4SM904GMMA6SPARSE29GMMA_64x256x32_F32BF16BF16_SSILNS1E_5MajorE0ELS1H_0ELNS1E_7ScaleInE1ELS1I_1ELNS1E_9SparseSelE0EEEEEENSL_INS5_IJSC_SB_SB_EEENS5_IJSB_NSA_ILi0EEES1N_EEEEENS5_IJNS4_10UnderscoreES1Q_S1Q_EEEEENS4_23SM90_TMA_LOAD_MULTICASTENS4_14ComposedLayoutINS4_7SwizzleILi2ELi4ELi3EEENS4_25smem_sparse_ptr_flag_bitsILi2ELi16EEENSL_INS5_IJNS5_IJSB_SR_EEENS5_IJSC_S14_EEEEEENS5_IJNS5_IJS1N_SI_EEESO_EEEEEEEvNS4_8identityENS4_13SM90_TMA_LOADENS1U_INS1V_ILi3ELi4ELi3EEENS4_18smem_ptr_flag_bitsILi16EEENSL_INS5_IJSR_SI_EEENS5_IJSI_SB_EEEEEEEvS26_EENS_8epilogue10collective6detail29Sm90TmaWarpSpecializedAdapterINS2H_15DefaultEpilogueIfNS5_IJSB_llEEES2L_NS2G_6thread17LinearCombinationIfLi1EffLNS2M_9ScaleType4KindE0ELNS_15FloatRoundStyleE2EfEENS1_15EpilogueDefaultEEEEEvvEEEEvNT_6ParamsE:
        .type           _ZN7cutlass13device_kernelINS_4gemm6kernel13GemmUniversalIN4cute5tupleIJiiiiEEENS1_10collective13CollectiveMmaINS1_40MainloopSm90TmaGmmaWarpSpecializedSparseILi5ENS5_IJNS4_1CILi1EEENSA_ILi2EEESB_EEENS1_35KernelTmaWarpSpecializedCooperativeEEENS5_IJNSA_ILi128EEENSA_ILi256EEENSA_ILi64EEEEEENS_10bfloat16_tENS5_IJNS4_6LayoutINS5_IJiNS5_IJSC_iEEEiEEENS5_IJlNS5_IJSB_SC_EEElEEEEENSL_INS5_IJNS5_IJNS5_IJNSA_ILi8EEESC_NSA_ILi4EEEEEEiEEENS5_IJNS5_IJNSA_ILi16EEESC_SC_EEEiEEEiEEENS5_IJNS5_IJNS5_IJSI_SV_NSA_ILi1024EEEEEENSA_ILi4096EEEEEENS5_IJNS5_IJSB_NSA_ILi512EEENSA_ILi32EEEEEElEEElEEEEEEEESK_NS5_IJlSB_lEEENS4_8TiledMMAINS4_8MMA_AtomIJNS4_4SM904GMMA6SPARSE29GMMA_64x256x32_F32BF16BF16_SSILNS1E_5MajorE0ELS1H_0ELNS1E_7ScaleInE1ELS1I_1ELNS1E_9SparseSelE0EEEEEENSL_INS5_IJSC_SB_SB_EEENS5_IJSB_NSA_ILi0EEES1N_EEEEENS5_IJNS4_10UnderscoreES1Q_S1Q_EEEEENS4_23SM90_TMA_LOAD_MULTICASTENS4_14ComposedLayoutINS4_7SwizzleILi2ELi4ELi3EEENS4_25smem_sparse_ptr_flag_bitsILi2ELi16EEENSL_INS5_IJNS5_IJSB_SR_EEENS5_IJSC_S14_EEEEEENS5_IJNS5_IJS1N_SI_EEESO_EEEEEEEvNS4_8identityENS4_13SM90_TMA_LOADENS1U_INS1V_ILi3ELi4ELi3EEENS4_18smem_ptr_flag_bitsILi16EEENSL_INS5_IJSR_SI_EEENS5_IJSI_SB_EEEEEEEvS26_EENS_8epilogue10collective6detail29Sm90TmaWarpSpecializedAdapterINS2H_15DefaultEpilogueIfNS5_IJSB_llEEES2L_NS2G_6thread17LinearCombinationIfLi1EffLNS2M_9ScaleType4KindE0ELNS_15FloatRoundStyleE2EfEENS1_15EpilogueDefaultEEEEEvvEEEEvNT_6ParamsE,@function
        .size           _ZN7cutlass13device_kernelINS_4gemm6kernel13GemmUniversalIN4cute5tupleIJiiiiEEENS1_10collective13CollectiveMmaINS1_40MainloopSm90TmaGmmaWarpSpecializedSparseILi5ENS5_IJNS4_1CILi1EEENSA_ILi2EEESB_EEENS1_35KernelTmaWarpSpecializedCooperativeEEENS5_IJNSA_ILi128EEENSA_ILi256EEENSA_ILi64EEEEEENS_10bfloat16_tENS5_IJNS4_6LayoutINS5_IJiNS5_IJSC_iEEEiEEENS5_IJlNS5_IJSB_SC_EEElEEEEENSL_INS5_IJNS5_IJNS5_IJNSA_ILi8EEESC_NSA_ILi4EEEEEEiEEENS5_IJNS5_IJNSA_ILi16EEESC_SC_EEEiEEEiEEENS5_IJNS5_IJNS5_IJSI_SV_NSA_ILi1024EEEEEENSA_ILi4096EEEEEENS5_IJNS5_IJSB_NSA_ILi512EEENSA_ILi32EEEEEElEEElEEEEEEEESK_NS5_IJlSB_lEEENS4_8TiledMMAINS4_8MMA_AtomIJNS4_4SM904GMMA6SPARSE29GMMA_64x256x32_F32BF16BF16_SSILNS1E_5MajorE0ELS1H_0ELNS1E_7ScaleInE1ELS1I_1ELNS1E_9SparseSelE0EEEEEENSL_INS5_IJSC_SB_SB_EEENS5_IJSB_NSA_ILi0EEES1N_EEEEENS5_IJNS4_10UnderscoreES1Q_S1Q_EEEEENS4_23SM90_TMA_LOAD_MULTICASTENS4_14ComposedLayoutINS4_7SwizzleILi2ELi4ELi3EEENS4_25smem_sparse_ptr_flag_bitsILi2ELi16EEENSL_INS5_IJNS5_IJSB_SR_EEENS5_IJSC_S14_EEEEEENS5_IJNS5_IJS1N_SI_EEESO_EEEEEEEvNS4_8identityENS4_13SM90_TMA_LOADENS1U_INS1V_ILi3ELi4ELi3EEENS4_18smem_ptr_flag_bitsILi16EEENSL_INS5_IJSR_SI_EEENS5_IJSI_SB_EEEEEEEvS26_EENS_8epilogue10collective6detail29Sm90TmaWarpSpecializedAdapterINS2H_15DefaultEpilogueIfNS5_IJSB_llEEES2L_NS2G_6thread17LinearCombinationIfLi1EffLNS2M_9ScaleType4KindE0ELNS_15FloatRoundStyleE2EfEENS1_15EpilogueDefaultEEEEEvvEEEEvNT_6ParamsE,(.L_x_318 - _ZN7cutlass13device_kernelINS_4gemm6kernel13GemmUniversalIN4cute5tupleIJiiiiEEENS1_10collective13CollectiveMmaINS1_40MainloopSm90TmaGmmaWarpSpecializedSparseILi5ENS5_IJNS4_1CILi1EEENSA_ILi2EEESB_EEENS1_35KernelTmaWarpSpecializedCooperativeEEENS5_IJNSA_ILi128EEENSA_ILi256EEENSA_ILi64EEEEEENS_10bfloat16_tENS5_IJNS4_6LayoutINS5_IJiNS5_IJSC_iEEEiEEENS5_IJlNS5_IJSB_SC_EEElEEEEENSL_INS5_IJNS5_IJNS5_IJNSA_ILi8EEESC_NSA_ILi4EEEEEEiEEENS5_IJNS5_IJNSA_ILi16EEESC_SC_EEEiEEEiEEENS5_IJNS5_IJNS5_IJSI_SV_NSA_ILi1024EEEEEENSA_ILi4096EEEEEENS5_IJNS5_IJSB_NSA_ILi512EEENSA_ILi32EEEEEElEEElEEEEEEEESK_NS5_IJlSB_lEEENS4_8TiledMMAINS4_8MMA_AtomIJNS4_4SM904GMMA6SPARSE29GMMA_64x256x32_F32BF16BF16_SSILNS1E_5MajorE0ELS1H_0ELNS1E_7ScaleInE1ELS1I_1ELNS1E_9SparseSelE0EEEEEENSL_INS5_IJSC_SB_SB_EEENS5_IJSB_NSA_ILi0EEES1N_EEEEENS5_IJNS4_10UnderscoreES1Q_S1Q_EEEEENS4_23SM90_TMA_LOAD_MULTICASTENS4_14ComposedLayoutINS4_7SwizzleILi2ELi4ELi3EEENS4_25smem_sparse_ptr_flag_bitsILi2ELi16EEENSL_INS5_IJNS5_IJSB_SR_EEENS5_IJSC_S14_EEEEEENS5_IJNS5_IJS1N_SI_EEESO_EEEEEEEvNS4_8identityENS4_13SM90_TMA_LOADENS1U_INS1V_ILi3ELi4ELi3EEENS4_18smem_ptr_flag_bitsILi16EEENSL_INS5_IJSR_SI_EEENS5_IJSI_SB_EEEEEEEvS26_EENS_8epilogue10collective6detail29Sm90TmaWarpSpecializedAdapterINS2H_15DefaultEpilogueIfNS5_IJSB_llEEES2L_NS2G_6thread17LinearCombinationIfLi1EffLNS2M_9ScaleType4KindE0ELNS_15FloatRoundStyleE2EfEENS1_15EpilogueDefaultEEEEEvvEEEEvNT_6ParamsE)
        .other          _ZN7cutlass13device_kernelINS_4gemm6kernel13GemmUniversalIN4cute5tupleIJiiiiEEENS1_10collective13CollectiveMmaINS1_40MainloopSm90TmaGmmaWarpSpecializedSparseILi5ENS5_IJNS4_1CILi1EEENSA_ILi2EEESB_EEENS1_35KernelTmaWarpSpecializedCooperativeEEENS5_IJNSA_ILi128EEENSA_ILi256EEENSA_ILi64EEEEEENS_10bfloat16_tENS5_IJNS4_6LayoutINS5_IJiNS5_IJSC_iEEEiEEENS5_IJlNS5_IJSB_SC_EEElEEEEENSL_INS5_IJNS5_IJNS5_IJNSA_ILi8EEESC_NSA_ILi4EEEEEEiEEENS5_IJNS5_IJNSA_ILi16EEESC_SC_EEEiEEEiEEENS5_IJNS5_IJNS5_IJSI_SV_NSA_ILi1024EEEEEENSA_ILi4096EEEEEENS5_IJNS5_IJSB_NSA_ILi512EEENSA_ILi32EEEEEElEEElEEEEEEEESK_NS5_IJlSB_lEEENS4_8TiledMMAINS4_8MMA_AtomIJNS4_4SM904GMMA6SPARSE29GMMA_64x256x32_F32BF16BF16_SSILNS1E_5MajorE0ELS1H_0ELNS1E_7ScaleInE1ELS1I_1ELNS1E_9SparseSelE0EEEEEENSL_INS5_IJSC_SB_SB_EEENS5_IJSB_NSA_ILi0EEES1N_EEEEENS5_IJNS4_10UnderscoreES1Q_S1Q_EEEEENS4_23SM90_TMA_LOAD_MULTICASTENS4_14ComposedLayoutINS4_7SwizzleILi2ELi4ELi3EEENS4_25smem_sparse_ptr_flag_bitsILi2ELi16EEENSL_INS5_IJNS5_IJSB_SR_EEENS5_IJSC_S14_EEEEEENS5_IJNS5_IJS1N_SI_EEESO_EEEEEEEvNS4_8identityENS4_13SM90_TMA_LOADENS1U_INS1V_ILi3ELi4ELi3EEENS4_18smem_ptr_flag_bitsILi16EEENSL_INS5_IJSR_SI_EEENS5_IJSI_SB_EEEEEEEvS26_EENS_8epilogue10collective6detail29Sm90TmaWarpSpecializedAdapterINS2H_15DefaultEpilogueIfNS5_IJSB_llEEES2L_NS2G_6thread17LinearCombinationIfLi1EffLNS2M_9ScaleType4KindE0ELNS_15FloatRoundStyleE2EfEENS1_15EpilogueDefaultEEEEEvvEEEEvNT_6ParamsE,@"STO_CUDA_ENTRY STV_DEFAULT"
_ZN7cutlass13device_kernelINS_4gemm6kernel13GemmUniversalIN4cute5tupleIJiiiiEEENS1_10collective13CollectiveMmaINS1_40MainloopSm90TmaGmmaWarpSpecializedSparseILi5ENS5_IJNS4_1CILi1EEENSA_ILi2EEESB_EEENS1_35KernelTmaWarpSpecializedCooperativeEEENS5_IJNSA_ILi128EEENSA_ILi256EEENSA_ILi64EEEEEENS_10bfloat16_tENS5_IJNS4_6LayoutINS5_IJiNS5_IJSC_iEEEiEEENS5_IJlNS5_IJSB_SC_EEElEEEEENSL_INS5_IJNS5_IJNS5_IJNSA_ILi8EEESC_NSA_ILi4EEEEEEiEEENS5_IJNS5_IJNSA_ILi16EEESC_SC_EEEiEEEiEEENS5_IJNS5_IJNS5_IJSI_SV_NSA_ILi1024EEEEEENSA_ILi4096EEEEEENS5_IJNS5_IJSB_NSA_ILi512EEENSA_ILi32EEEEEElEEElEEEEEEEESK_NS5_IJlSB_lEEENS4_8TiledMMAINS4_8MMA_AtomIJNS4_4SM904GMMA6SPARSE29GMMA_64x256x32_F32BF16BF16_SSILNS1E_5MajorE0ELS1H_0ELNS1E_7ScaleInE1ELS1I_1ELNS1E_9SparseSelE0EEEEEENSL_INS5_IJSC_SB_SB_EEENS5_IJSB_NSA_ILi0EEES1N_EEEEENS5_IJNS4_10UnderscoreES1Q_S1Q_EEEEENS4_23SM90_TMA_LOAD_MULTICASTENS4_14ComposedLayoutINS4_7SwizzleILi2ELi4ELi3EEENS4_25smem_sparse_ptr_flag_bitsILi2ELi16EEENSL_INS5_IJNS5_IJSB_SR_EEENS5_IJSC_S14_EEEEEENS5_IJNS5_IJS1N_SI_EEESO_EEEEEEEvNS4_8identityENS4_13SM90_TMA_LOADENS1U_INS1V_ILi3ELi4ELi3EEENS4_18smem_ptr_flag_bitsILi16EEENSL_INS5_IJSR_SI_EEENS5_IJSI_SB_EEEEEEEvS26_EENS_8epilogue10collective6detail29Sm90TmaWarpSpecializedAdapterINS2H_15DefaultEpilogueIfNS5_IJSB_llEEES2L_NS2G_6thread17LinearCombinationIfLi1EffLNS2M_9ScaleType4KindE0ELNS_15FloatRoundStyleE2EfEENS1_15EpilogueDefaultEEEEEvvEEEEvNT_6ParamsE:
[----:B------:R-:W-:Y:S01]  /*0000*/  LDC R1, c[0x0][0x28] ;  /* 0x00000a00ff017b82 */ /* 0x000fe20000000800 */
[----:B------:R-:W0:Y:S01]  /*0010*/  S2R R0, SR_TID.X ;  /* 0x0000000000007919 */ /* 0x000e220000002100 */
[----:B------:R-:W-:Y:S01]  /*0020*/  ELECT P0, URZ, PT ;  /* 0x00000000003f782f */ /* 0x000fe20003800000 */
[----:B------:R-:W-:Y:S01]  /*0030*/  BSSY B0, `(.L_x_0) ;  /* 0x0000012000007945 */ /* 0x000fe20003800000 */
[--C-:B0-----:R-:W-:Y:S02]  /*0040*/  SHF.R.U32.HI R2, RZ, 0x5, R0.reuse ;  /* 0x00000005ff027819 */ /* 0x101fe40000011600 */
[----:B------:R-:W-:-:S03]  /*0050*/  SHF.R.U32.HI R6, RZ, 0x7, R0 ;  /* 0x00000007ff067819 */ /* 0x000fc60000011600 */
[----:B------:R-:W0:Y:S04]  /*0060*/  SHFL.IDX PT, R7, R2, RZ, 0x1f ;  /* 0x00001fff02077589 */ /* 0x000e2800000e0000 */
[----:B------:R1:W2:Y:S01]  /*0070*/  SHFL.IDX PT, R3, R6, RZ, 0x1f ;  /* 0x00001fff06037589 */ /* 0x0002a200000e0000 */
[----:B0-----:R-:W-:-:S13]  /*0080*/  ISETP.NE.OR P0, PT, R7, RZ, !P0 ;  /* 0x000000ff0700720c */ /* 0x001fda0004705670 */
[----:B-12---:R-:W-:Y:S05]  /*0090*/  @P0 BRA `(.L_x_1) ;  /* 0x00000000002c0947 */ /* 0x006fea0003800000 */
[----:B------:R-:W-:Y:S02]  /*00a0*/  ULDC.64 UR4, c[0x0][0x198] ;  /* 0x0000660000047ab9 */ /* 0x000fe40000000a00 */
[----:B------:R-:W-:Y:S02]  /*00b0*/  UIADD3 UR6, UP0, UR4, 0xf0, URZ ;  /* 0x000000f004067890 */ /* 0x000fe4000ff1e03f */
[----:B------:R-:W-:Y:S02]  /*00c0*/  UIADD3 UR8, UP1, UR4, 0x1f0, URZ ;  /* 0x000001f004087890 */ /* 0x000fe4000ff3e03f */
[----:B------:R-:W-:Y:S02]  /*00d0*/  UIADD3 UR4, UP2, UR4, 0x2f0, URZ ;  /* 0x000002f004047890 */ /* 0x000fe4000ff5e03f */
[----:B------:R-:W-:Y:S02]  /*00e0*/  UIADD3.X UR7, URZ, UR5, URZ, UP0, !UPT ;  /* 0x000000053f077290 */ /* 0x000fe400087fe43f */
[----:B------:R-:W-:-:S02]  /*00f0*/  UIADD3.X UR9, URZ, UR5, URZ, UP1, !UPT ;  /* 0x000000053f097290 */ /* 0x000fc40008ffe43f */
[----:B------:R-:W-:-:S05]  /*0100*/  UIADD3.X UR5, URZ, UR5, URZ, UP2, !UPT ;  /* 0x000000053f057290 */ /* 0x000fca00097fe43f */
[----:B------:R0:W-:Y:S02]  /*0110*/  UTMACCTL.PF [UR6] ;  /* 0x00000000060079b9 */ /* 0x0001e40008040000 */
[----:B------:R0:W-:Y:S02]  /*0120*/  UTMACCTL.PF [UR8] ;  /* 0x00000000080079b9 */ /* 0x0001e40008040000 */
[----:B------:R0:W-:Y:S02]  /*0130*/  UTMACCTL.PF [UR4] ;  /* 0x00000000040079b9 */ /* 0x0001e40008040000 */
[----:B0-----:R-:W-:Y:S01]  /*0140*/  NOP ;  /* 0x0000000000007918 */ /* 0x001fe20000000000 */
.L_x_1:
[----:B------:R-:W-:Y:S05]  /*0150*/  BSYNC B0 ;  /* 0x0000000000007941 */ /* 0x000fea0003800000 */
.L_x_0:
[----:B------:R-:W0:Y:S02]  /*0160*/  SHFL.IDX PT, R4, R2, RZ, 0x1f ;  /* 0x00001fff02047589 */ /* 0x000e2400000e0000 */
[----:B0-----:R-:W-:-:S13]  /*0170*/  ISETP.NE.AND P0, PT, R4, RZ, PT ;  /* 0x000000ff0400720c */ /* 0x001fda0003f05270 */
[----:B------:R-:W-:Y:S05]  /*0180*/  @P0 BRA `(.L_x_2) ;  /* 0x0000000000600947 */ /* 0x000fea0003800000 */
[----:B------:R-:W0:Y:S01]  /*0190*/  S2UR UR8, SR_CgaCtaId ;  /* 0x00000000000879c3 */ /* 0x000e220000008800 */
[----:B------:R-:W-:Y:S01]  /*01a0*/  UMOV UR4, 0x400 ;  /* 0x0000040000047882 */ /* 0x000fe20000000000 */
[----:B------:R-:W-:Y:S01]  /*01b0*/  UMOV UR5, 0x1 ;  /* 0x0000000100057882 */ /* 0x000fe20000000000 */
[----:B------:R-:W-:Y:S01]  /*01c0*/  UMOV UR6, 0x4 ;  /* 0x0000000400067882 */ /* 0x000fe20000000000 */
[----:B------:R-:W-:Y:S01]  /*01d0*/  ELECT P0, URZ, PT ;  /* 0x00000000003f782f */ /* 0x000fe20003800000 */
[----:B------:R-:W-:-:S04]  /*01e0*/  UIADD3 UR6, -UR6, 0x100000, URZ ;  /* 0x0010000006067890 */ /* 0x000fc8000fffe13f */
[----:B------:R-:W-:Y:S02]  /*01f0*/  USHF.L.U32 UR7, UR6, 0xb, URZ ;  /* 0x0000000b06077899 */ /* 0x000fe4000800063f */
[----:B------:R-:W-:Y:S02]  /*0200*/  USHF.L.U32 UR6, UR6, 0x1, URZ ;  /* 0x0000000106067899 */ /* 0x000fe4000800063f */
[----:B0-----:R-:W-:Y:S02]  /*0210*/  ULEA UR8, UR8, UR4, 0x18 ;  /* 0x0000000408087291 */ /* 0x001fe4000f8ec03f */
[----:B------:R-:W-:-:S04]  /*0220*/  UIADD3 UR4, -UR5, 0x100000, URZ ;  /* 0x0010000005047890 */ /* 0x000fc8000fffe13f */
[----:B------:R-:W-:Y:S02]  /*0230*/  USHF.L.U32 UR5, UR4, 0xb, URZ ;  /* 0x0000000b04057899 */ /* 0x000fe4000800063f */
[----:B------:R-:W-:Y:S01]  /*0240*/  USHF.L.U32 UR4, UR4, 0x1, URZ ;  /* 0x0000000104047899 */ /* 0x000fe2000800063f */
[----:B------:R-:W0:Y:S11]  /*0250*/  FENCE.VIEW.ASYNC.S ;  /* 0x00000000000073c6 */ /* 0x000e360000000000 */
[----:B0-----:R0:W1:Y:S01]  /*0260*/  SYNCS.EXCH.64 URZ, [UR8], UR4 ;  /* 0x00000004083f75b2 */ /* 0x0010620008000100 */
[----:B------:R0:W2:Y:S01]  /*0270*/  SYNCS.EXCH.64 URZ, [UR8+0x28], UR6 ;  /* 0x00002806083f75b2 */ /* 0x0000a20008000100 */
[----:B------:R0:W3:Y:S01]  /*0280*/  SYNCS.EXCH.64 URZ, [UR8+0x8], UR4 ;  /* 0x00000804083f75b2 */ /* 0x0000e20008000100 */
[----:B------:R0:W4:Y:S01]  /*0290*/  SYNCS.EXCH.64 URZ, [UR8+0x30], UR6 ;  /* 0x00003006083f75b2 */ /* 0x0001220008000100 */
[----:B------:R0:W0:Y:S01]  /*02a0*/  SYNCS.EXCH.64 URZ, [UR8+0x10], UR4 ;  /* 0x00001004083f75b2 */ /* 0x0000220008000100 */
[----:B------:R0:W0:Y:S01]  /*02b0*/  SYNCS.EXCH.64 URZ, [UR8+0x38], UR6 ;  /* 0x00003806083f75b2 */ /* 0x0000220008000100 */
[----:B------:R0:W0:Y:S01]  /*02c0*/  SYNCS.EXCH.64 URZ, [UR8+0x18], UR4 ;  /* 0x00001804083f75b2 */ /* 0x0000220008000100 */
[----:B------:R0:W0:Y:S01]  /*02d0*/  SYNCS.EXCH.64 URZ, [UR8+0x40], UR6 ;  /* 0x00004006083f75b2 */ /* 0x0000220008000100 */
[----:B------:R0:W0:Y:S01]  /*02e0*/  SYNCS.EXCH.64 URZ, [UR8+0x20], UR4 ;  /* 0x00002004083f75b2 */ /* 0x0000220008000100 */
[----:B------:R0:W0:Y:S01]  /*02f0*/  SYNCS.EXCH.64 URZ, [UR8+0x48], UR6 ;  /* 0x00004806083f75b2 */ /* 0x0000220008000100 */
[----:B------:R-:W-:Y:S01]  /*0300*/  NOP ;  /* 0x0000000000007918 */ /* 0x000fe20000000000 */
.L_x_2:
[----:B------:R-:W5:Y:S01]  /*0310*/  SHFL.IDX PT, R2, R2, RZ, 0x1f ;  /* 0x00001fff02027589 */ /* 0x000f6200000e0000 */
[----:B------:R-:W-:Y:S01]  /*0320*/  SHF.R.S32.HI R5, RZ, 0x1f, R0 ;  /* 0x0000001fff057819 */ /* 0x000fe20000011400 */
[----:B0-----:R-:W0:Y:S01]  /*0330*/  S2UR UR8, SR_CTAID.X ;  /* 0x00000000000879c3 */ /* 0x001e220000002500 */
[----:B------:R-:W-:Y:S01]  /*0340*/  ELECT P0, URZ, PT ;  /* 0x00000000003f782f */ /* 0x000fe20003800000 */
[----:B------:R-:W1:Y:S01]  /*0350*/  S2R R10, SR_CTAID.Y ;  /* 0x00000000000a7919 */ /* 0x000e620000002600 */
[----:B------:R-:W-:Y:S01]  /*0360*/  LEA.HI R5, R5, R0, RZ, 0x7 ;  /* 0x0000000005057211 */ /* 0x000fe200078f38ff */
[----:B------:R-:W-:Y:S01]  /*0370*/  ULDC UR4, c[0x0][0x154] ;  /* 0x0000550000047ab9 */ /* 0x000fe20000000800 */
[----:B------:R-:W-:Y:S01]  /*0380*/  SHF.R.S32.HI R13, RZ, 0x1f, R4 ;  /* 0x0000001fff0d7819 */ /* 0x000fe20000011404 */
[----:B------:R-:W-:Y:S01]  /*0390*/  NOP ;  /* 0x0000000000007918 */ /* 0x000fe20000000000 */
[----:B------:R-:W-:Y:S01]  /*03a0*/  LOP3.LUT R5, R5, 0xffffff80, RZ, 0xc0, !PT ;  /* 0xffffff8005057812 */ /* 0x000fe200078ec0ff */
[----:B------:R-:W2:Y:S01]  /*03b0*/  LDC R15, c[0x0][0x140] ;  /* 0x00005000ff0f7b82 */ /* 0x000ea20000000800 */
[----:B------:R-:W-:Y:S01]  /*03c0*/  LEA.HI R13, R13, R4, RZ, 0x2 ;  /* 0x000000040d0d7211 */ /* 0x000fe200078f10ff */
[----:B------:R-:W-:-:S02]  /*03d0*/  NOP ;  /* 0x0000000000007918 */ /* 0x000fc40000000000 */
[----:B------:R-:W-:Y:S01]  /*03e0*/  IMAD.IADD R5, R0, 0x1, -R5 ;  /* 0x0000000100057824 */ /* 0x000fe200078e0a05 */
[----:B------:R-:W-:-:S03]  /*03f0*/  LOP3.LUT R13, R13, 0x3ffffffc, RZ, 0xc0, !PT ;  /* 0x3ffffffc0d0d7812 */ /* 0x000fc600078ec0ff */
[----:B------:R-:W3:Y:S01]  /*0400*/  LDC R12, c[0x0][0x144] ;  /* 0x00005100ff0c7b82 */ /* 0x000ee20000000800 */
[----:B------:R-:W-:Y:S01]  /*0410*/  SHF.R.S32.HI R8, RZ, 0x1f, R5 ;  /* 0x0000001fff087819 */ /* 0x000fe20000011405 */
[----:B------:R-:W-:Y:S01]  /*0420*/  IMAD.IADD R4, R4, 0x1, -R13 ;  /* 0x0000000104047824 */ /* 0x000fe200078e0a0d */
[----:B------:R-:W-:Y:S02]  /*0430*/  LOP3.LUT P2, RZ, R5, 0x7, RZ, 0xc0, !PT ;  /* 0x0000000705ff7812 */ /* 0x000fe4000784c0ff */
[----:B------:R-:W-:Y:S02]  /*0440*/  LEA.HI R8, R8, R5, RZ, 0x3 ;  /* 0x0000000508087211 */ /* 0x000fe400078f18ff */
[----:B-----5:R-:W-:Y:S01]  /*0450*/  ISETP.NE.OR P0, PT, R2, RZ, !P0 ;  /* 0x000000ff0200720c */ /* 0x020fe20004705670 */
[----:B------:R-:W5:Y:S01]  /*0460*/  LDC R13, c[0x0][0x148] ;  /* 0x00005200ff0d7b82 */ /* 0x000f620000000800 */
[--C-:B------:R-:W-:Y:S02]  /*0470*/  SHF.R.S32.HI R2, RZ, 0x3, R8.reuse ;  /* 0x00000003ff027819 */ /* 0x100fe40000011408 */
[----:B------:R-:W-:-:S04]  /*0480*/  SHF.R.S32.HI R9, RZ, 0x1f, R8 ;  /* 0x0000001fff097819 */ /* 0x000fc80000011408 */
[----:B------:R-:W-:Y:S02]  /*0490*/  LEA.HI R9, R9, R2, RZ, 0x2 ;  /* 0x0000000209097211 */ /* 0x000fe400078f10ff */
[----:B--2---:R-:W-:Y:S02]  /*04a0*/  ISETP.EQ.U32.AND P4, PT, R15, 0x1, PT ;  /* 0x000000010f00780c */ /* 0x004fe40003f82070 */
[----:B-1----:R-:W-:Y:S01]  /*04b0*/  I2FP.F32.U32 R8, R10 ;  /* 0x0000000a00087245 */ /* 0x002fe20000201000 */
[----:B------:R-:W-:Y:S01]  /*04c0*/  VOTEU.ALL UP0, P0 ;  /* 0x00000000003f7886 */ /* 0x000fe20000000000 */
[----:B------:R-:W-:Y:S01]  /*04d0*/  LOP3.LUT R9, R9, 0xfffffffc, RZ, 0xc0, !PT ;  /* 0xfffffffc09097812 */ /* 0x000fe200078ec0ff */
[----:B------:R-:W-:Y:S02]  /*04e0*/  VOTEU.ALL UP1, P0 ;  /* 0x00000000003f7886 */ /* 0x000fe40000020000 */
[----:B------:R-:W-:Y:S01]  /*04f0*/  FMUL R14, R8, UR4 ;  /* 0x00000004080e7c20 */ /* 0x000fe20008400000 */
[----:B------:R-:W1:Y:S01]  /*0500*/  @!UP0 S2UR UR7, SR_CgaCtaId ;  /* 0x00000000000789c3 */ /* 0x000e620000008800 */
[----:B0-----:R-:W-:Y:S01]  /*0510*/  I2FP.F32.U32 R8, UR8 ;  /* 0x0000000800087c45 */ /* 0x001fe20008201000 */
[----:B------:R-:W-:Y:S01]  /*0520*/  ULDC UR4, c[0x0][0x150] ;  /* 0x0000540000047ab9 */ /* 0x000fe20000000800 */
[----:B------:R-:W-:Y:S01]  /*0530*/  IMAD.IADD R9, R2, 0x1, -R9 ;  /* 0x0000000102097824 */ /* 0x000fe200078e0a09 */
[----:B------:R-:W-:Y:S01]  /*0540*/  SHF.R.S32.HI R2, RZ, 0x1f, R7 ;  /* 0x0000001fff027819 */ /* 0x000fe20000011407 */
[----:B------:R-:W0:Y:S01]  /*0550*/  F2I.U32.TRUNC.NTZ R14, R14 ;  /* 0x0000000e000e7305 */ /* 0x000e22000020f000 */
[----:B------:R-:W-:Y:S01]  /*0560*/  FMUL R8, R8, UR4 ;  /* 0x0000000408087c20 */ /* 0x000fe20008400000 */
[----:B------:R-:W-:Y:S01]  /*0570*/  IMAD R4, R4, 0x4, R9 ;  /* 0x0000000404047824 */ /* 0x000fe200078e0209 */
[----:B------:R-:W-:Y:S01]  /*0580*/  LEA.HI R2, R2, R7, RZ, 0x2 ;  /* 0x0000000702027211 */ /* 0x000fe200078f10ff */
[----:B------:R-:W-:Y:S01]  /*0590*/  UMOV UR4, 0x20 ;  /* 0x0000002000047882 */ /* 0x000fe20000000000 */
[----:B------:R-:W-:Y:S01]  /*05a0*/  @!UP0 UMOV UR6, 0x400 ;  /* 0x0000040000068882 */ /* 0x000fe20000000000 */
[----:B------:R-:W-:Y:S01]  /*05b0*/  IMAD.SHL.U32 R9, R4, 0x4, RZ ;  /* 0x0000000404097824 */ /* 0x000fe200078e00ff */
[----:B------:R-:W-:Y:S01]  /*05c0*/  LOP3.LUT R2, R2, 0xfffffffc, RZ, 0xc0, !PT ;  /* 0xfffffffc02027812 */ /* 0x000fe200078ec0ff */
[----:B------:R-:W2:Y:S01]  /*05d0*/  F2I.U32.TRUNC.NTZ R8, R8 ;  /* 0x0000000800087305 */ /* 0x000ea2000020f000 */
[----:B------:R-:W-:-:S04]  /*05e0*/  @!UP0 UIADD3 UR4, -UR4, 0x100000, URZ ;  /* 0x0010000004048890 */ /* 0x000fc8000fffe13f */
[----:B------:R-:W-:Y:S02]  /*05f0*/  @!UP0 USHF.L.U32 UR5, UR4, 0xb, URZ ;  /* 0x0000000b04058899 */ /* 0x000fe4000800063f */
[----:B------:R-:W-:Y:S01]  /*0600*/  @!UP0 USHF.L.U32 UR4, UR4, 0x1, URZ ;  /* 0x0000000104048899 */ /* 0x000fe2000800063f */
[----:B------:R-:W-:Y:S01]  /*0610*/  LOP3.LUT R5, R4, 0xc, R9, 0x78, !PT ;  /* 0x0000000c04057812 */ /* 0x000fe200078e7809 */
[----:B------:R-:W-:Y:S02]  /*0620*/  IMAD.IADD R7, R7, 0x1, -R2 ;  /* 0x0000000107077824 */ /* 0x000fe400078e0a02 */
[----:B0-----:R-:W-:-:S03]  /*0630*/  IMAD.MOV R20, RZ, RZ, -R14 ;  /* 0x000000ffff147224 */ /* 0x001fc600078e0a0e */
[----:B------:R-:W-:Y:S01]  /*0640*/  ISETP.NE.AND P1, PT, R7, 0x3, PT ;  /* 0x000000030700780c */ /* 0x000fe20003f25270 */
[----:B-1----:R-:W-:Y:S01]  /*0650*/  @!UP0 ULEA UR6, UR7, UR6, 0x18 ;  /* 0x0000000607068291 */ /* 0x002fe2000f8ec03f */
[----:B-----5:R-:W-:Y:S02]  /*0660*/  IMAD R2, R13, R20, R10 ;  /* 0x000000140d027224 */ /* 0x020fe400078e020a */
[----:B------:R-:W-:Y:S01]  /*0670*/  ISETP.EQ.OR P1, PT, R7, RZ, !P1 ;  /* 0x000000ff0700720c */ /* 0x000fe20004f22670 */
[----:B------:R-:W-:Y:S01]  /*0680*/  VOTEU.ALL UP0, P0 ;  /* 0x00000000003f7886 */ /* 0x000fe20000000000 */
[----:B--2---:R-:W-:Y:S01]  /*0690*/  IMAD.MOV R9, RZ, RZ, -R8 ;  /* 0x000000ffff097224 */ /* 0x004fe200078e0a08 */
[----:B------:R-:W-:Y:S01]  /*06a0*/  ISETP.LT.U32.AND P0, PT, R5, 0x2, !P2 ;  /* 0x000000020500780c */ /* 0x000fe20005701070 */
[C---:B------:R-:W-:Y:S01]  /*06b0*/  VIADD R8, R3.reuse, 0xffffffff ;  /* 0xffffffff03087836 */ /* 0x040fe20000000000 */
[----:B------:R-:W-:Y:S01]  /*06c0*/  ISETP.NE.AND P3, PT, R2, R5, PT ;  /* 0x000000050200720c */ /* 0x000fe20003f65270 */
[----:B---3--:R-:W-:Y:S01]  /*06d0*/  IMAD R9, R12, R9, UR8 ;  /* 0x000000080c097e24 */ /* 0x008fe2000f8e0209 */
[----:B------:R-:W-:-:S02]  /*06e0*/  ISETP.EQ.AND P1, PT, R3, RZ, P1 ;  /* 0x000000ff0300720c */ /* 0x000fc40000f22270 */
[----:B------:R-:W-:Y:S01]  /*06f0*/  ISETP.GE.U32.AND P5, PT, R8, 0x2, PT ;  /* 0x000000020800780c */ /* 0x000fe20003fa6070 */
[----:B------:R-:W0:Y:S02]  /*0700*/  FENCE.VIEW.ASYNC.S ;  /* 0x00000000000073c6 */ /* 0x000e240000000000 */
[----:B0-----:R0:W1:Y:S01]  /*0710*/  @!UP0 SYNCS.EXCH.64 URZ, [UR6+0x60], UR4 ;  /* 0x00006004063f85b2 */ /* 0x0010620008000100 */
[----:B------:R-:W-:Y:S02]  /*0720*/  ISETP.EQ.OR P3, PT, R9, RZ, !P3 ;  /* 0x000000ff0900720c */ /* 0x000fe40005f62670 */
[----:B------:R-:W-:Y:S02]  /*0730*/  SEL R4, RZ, 0x1, !P1 ;  /* 0x00000001ff047807 */ /* 0x000fe40004800000 */
[----:B------:R-:W-:Y:S02]  /*0740*/  ISETP.NE.AND P2, PT, R3, RZ, PT ;  /* 0x000000ff0300720c */ /* 0x000fe40003f45270 */
[----:B------:R-:W-:-:S02]  /*0750*/  PLOP3.LUT P0, PT, P0, P3, PT, 0x80, 0x0 ;  /* 0x000000000000781c */ /* 0x000fc40000707070 */
[----:B------:R-:W-:Y:S01]  /*0760*/  SEL R4, R4, 0x2, P5 ;  /* 0x0000000204047807 */ /* 0x000fe20002800000 */
[----:B------:R0:W2:Y:S01]  /*0770*/  @!UP1 SYNCS.EXCH.64 URZ, [UR6+0x68], UR4 ;  /* 0x00006804063f95b2 */ /* 0x0000a20008000100 */
[----:B------:R-:W-:Y:S01]  /*0780*/  NOP ;  /* 0x0000000000007918 */ /* 0x000fe20000000000 */
[----:B------:R-:W-:Y:S08]  /*0790*/  @!P4 BRA `(.L_x_3) ;  /* 0x000000000008c947 */ /* 0x000ff00003800000 */
[----:B-12-4-:R-:W-:Y:S01]  /*07a0*/  UCGABAR_ARV ;  /* 0x00000000000079c7 */ /* 0x016fe20008000000 */
[----:B------:R-:W-:Y:S05]  /*07b0*/  BRA `(.L_x_4) ;  /* 0x0000000000047947 */ /* 0x000fea0003800000 */
.L_x_3:
[----:B-12-4-:R-:W-:Y:S01]  /*07c0*/  NOP ;  /* 0x0000000000007918 */ /* 0x016fe20000000000 */
.L_x_4:
[----:B------:R-:W1:Y:S01]  /*07d0*/  LDC R2, c[0x0][0x75c] ;  /* 0x0001d700ff027b82 */ /* 0x000e620000000800 */
[----:B------:R-:W-:Y:S01]  /*07e0*/  IMAD.MOV.U32 R3, RZ, RZ, RZ ;  /* 0x000000ffff037224 */ /* 0x000fe200078e00ff */
[----:B-1----:R-:W-:Y:S01]  /*07f0*/  ISETP.NE.AND P3, PT, R2, 0x1, PT ;  /* 0x000000010200780c */ /* 0x002fe20003f65270 */
[----:B------:R-:W-:-:S12]  /*0800*/  IMAD.U32 R2, RZ, RZ, UR8 ;  /* 0x00000008ff027e24 */ /* 0x000fd8000f8e00ff */
[----:B------:R-:W1:Y:S01]  /*0810*/  @P3 LDC R17, c[0x0][0x10] ;  /* 0x00000400ff113b82 */ /* 0x000e620000000800 */
[----:B------:R-:W-:Y:S02]  /*0820*/  @P3 IMAD.MOV.U32 R11, RZ, RZ, RZ ;  /* 0x000000ffff0b3224 */ /* 0x000fe400078e00ff */
[----:B------:R-:W-:-:S05]  /*0830*/  @P3 IMAD.MOV.U32 R19, RZ, RZ, RZ ;  /* 0x000000ffff133224 */ /* 0x000fca00078e00ff */
[----:B------:R-:W2:Y:S01]  /*0840*/  @!P3 LDC R15, c[0x0][0xc] ;  /* 0x00000300ff0fbb82 */ /* 0x000ea20000000800 */
[----:B-1----:R-:W-:-:S04]  /*0850*/  @P3 IMAD.WIDE.U32 R16, R17, UR8, R10 ;  /* 0x0000000811103c25 */ /* 0x002fc8000f8e000a */
[----:B--2---:R-:W-:-:S04]  /*0860*/  @!P3 IMAD.WIDE.U32 R14, R10, R15, R2 ;  /* 0x0000000f0a0eb225 */ /* 0x004fc800078e0002 */
[----:B------:R-:W-:Y:S02]  /*0870*/  @P3 IMAD.MOV.U32 R2, RZ, RZ, R16 ;  /* 0x000000ffff023224 */ /* 0x000fe400078e0010 */
[----:B------:R-:W-:Y:S02]  /*0880*/  @P3 IMAD.IADD R3, R17, 0x1, R19 ;  /* 0x0000000111033824 */ /* 0x000fe400078e0213 */
[----:B------:R-:W-:Y:S02]  /*0890*/  @!P3 IMAD.MOV.U32 R2, RZ, RZ, R14 ;  /* 0x000000ffff02b224 */ /* 0x000fe400078e000e */
[----:B------:R-:W-:Y:S01]  /*08a0*/  @!P3 IMAD.MOV.U32 R3, RZ, RZ, R15 ;  /* 0x000000ffff03b224 */ /* 0x000fe200078e000f */
[----:B------:R-:W-:Y:S06]  /*08b0*/  @!P4 BRA `(.L_x_5) ;  /* 0x00000000000cc947 */ /* 0x000fec0003800000 */
[----:B------:R-:W-:Y:S01]  /*08c0*/  UCGABAR_WAIT ;  /* 0x0000000000007dc7 */ /* 0x000fe20008000000 */
[----:B------:R-:W-:Y:S01]  /*08d0*/  CCTL.IVALL ;  /* 0x00000000ff00798f */ /* 0x000fe20002000000 */
[----:B------:R-:W-:Y:S05]  /*08e0*/  BRA `(.L_x_6) ;  /* 0x0000000000047947 */ /* 0x000fea0003800000 */
.L_x_5:
[----:B------:R-:W-:Y:S06]  /*08f0*/  BAR.SYNC.DEFER_BLOCKING 0x0 ;  /* 0x0000000000007b1d */ /* 0x000fec0000010000 */
.L_x_6:
[----:B------:R-:W-:Y:S05]  /*0900*/  @!P2 BRA `(.L_x_7) ;  /* 0x000000ac0054a947 */ /* 0x000fea0003800000 */
[----:B------:R-:W-:-:S13]  /*0910*/  ISETP.GT.U32.AND P1, PT, R8, 0x1, PT ;  /* 0x000000010800780c */ /* 0x000fda0003f24070 */
[----:B0-----:R-:W-:Y:S05]  /*0920*/  @P1 EXIT ;  /* 0x000000000000194d */ /* 0x001fea0003800000 */
[----:B------:R-:W-:Y:S01]  /*0930*/  ULDC.64 UR4, c[0x0][0x750] ;  /* 0x0001d40000047ab9 */ /* 0x000fe20000000a00 */
[----:B------:R-:W-:Y:S01]  /*0940*/  PRMT R14, RZ, 0x7610, R14 ;  /* 0x00007610ff0e7816 */ /* 0x000fe2000000000e */
[----:B------:R-:W-:Y:S01]  /*0950*/  IMAD.MOV.U32 R12, RZ, RZ, -0x1 ;  /* 0xffffffffff0c7424 */ /* 0x000fe200078e00ff */
[----:B------:R-:W-:Y:S01]  /*0960*/  ISETP.GE.U32.AND P1, PT, R2, UR4, PT ;  /* 0x0000000402007c0c */ /* 0x000fe2000bf26070 */
[----:B------:R-:W-:Y:S02]  /*0970*/  IMAD.MOV.U32 R8, RZ, RZ, -0x1 ;  /* 0xffffffffff087424 */ /* 0x000fe400078e00ff */
[----:B------:R-:W-:Y:S01]  /*0980*/  IMAD.MOV.U32 R7, RZ, RZ, -0x1 ;  /* 0xffffffffff077424 */ /* 0x000fe200078e00ff */
[----:B------:R-:W-:-:S13]  /*0990*/  ISETP.GE.U32.AND.EX P1, PT, R3, UR5, PT, P1 ;  /* 0x0000000503007c0c */ /* 0x000fda000bf26110 */
[----:B------:R-:W-:Y:S05]  /*09a0*/  @P1 BRA `(.L_x_8) ;  /* 0x0000000400281947 */ /* 0x000fea0003800000 */
[----:B------:R-:W0:Y:S01]  /*09b0*/  LDC.64 R22, c[0x0][0x728] ;  /* 0x0001ca00ff167b82 */ /* 0x000e220000000a00 */
[----:B------:R-:W-:Y:S02]  /*09c0*/  IMAD.MOV.U32 R14, RZ, RZ, R2 ;  /* 0x000000ffff0e7224 */ /* 0x000fe400078e0002 */
[----:B------:R-:W-:-:S05]  /*09d0*/  IMAD.MOV.U32 R15, RZ, RZ, R3 ;  /* 0x000000ffff0f7224 */ /* 0x000fca00078e0003 */
[----:B------:R-:W1:Y:S08]  /*09e0*/  LDC R8, c[0x0][0x730] ;  /* 0x0001cc00ff087b82 */ /* 0x000e700000000800 */
[----:B------:R-:W2:Y:S01]  /*09f0*/  LDC.64 R24, c[0x0][0x720] ;  /* 0x0001c800ff187b82 */ /* 0x000ea20000000a00 */
[----:B0-----:R-:W-:-:S04]  /*0a00*/  ISETP.NE.U32.AND P1, PT, R22, RZ, PT ;  /* 0x000000ff1600720c */ /* 0x001fc80003f25070 */
[----:B------:R-:W-:-:S13]  /*0a10*/  ISETP.NE.AND.EX P1, PT, R23, RZ, PT, P1 ;  /* 0x000000ff1700720c */ /* 0x000fda0003f25310 */
[----:B-12---:R-:W-:Y:S05]  /*0a20*/  @!P1 BRA `(.L_x_9) ;  /* 0x0000000000289947 */ /* 0x006fea0003800000 */
[----:B------:R-:W0:Y:S02]  /*0a30*/  LDC R7, c[0x0][0x734] ;  /* 0x0001cd00ff077b82 */ /* 0x000e240000000800 */
[----:B0-----:R-:W-:-:S05]  /*0a40*/  IADD3 R7, P1, R2, R7, RZ ;  /* 0x0000000702077210 */ /* 0x001fca0007f3e0ff */
[----:B------:R-:W-:-:S04]  /*0a50*/  IMAD.X R21, RZ, RZ, R3, P1 ;  /* 0x000000ffff157224 */ /* 0x000fc800008e0603 */
[----:B------:R-:W-:-:S04]  /*0a60*/  IMAD.WIDE.U32 R14, R21, R22, RZ ;  /* 0x00000016150e7225 */ /* 0x000fc800078e00ff */
[----:B------:R-:W-:-:S04]  /*0a70*/  IMAD.WIDE.U32 R16, P1, R7, R23, R14 ;  /* 0x0000001707107225 */ /* 0x000fc8000782000e */
[----:B------:R-:W-:-:S04]  /*0a80*/  IMAD.WIDE.U32 R14, R7, R22, RZ ;  /* 0x00000016070e7225 */ /* 0x000fc800078e00ff */
[----:B------:R-:W-:Y:S01]  /*0a90*/  IMAD.X R19, RZ, RZ, RZ, P1 ;  /* 0x000000ffff137224 */ /* 0x000fe200008e06ff */
[----:B------:R-:W-:Y:S01]  /*0aa0*/  IADD3 RZ, P1, R15, R16, RZ ;  /* 0x000000100fff7210 */ /* 0x000fe20007f3e0ff */
[----:B------:R-:W-:-:S04]  /*0ab0*/  IMAD.MOV.U32 R18, RZ, RZ, R17 ;  /* 0x000000ffff127224 */ /* 0x000fc800078e0011 */
[----:B------:R-:W-:-:S08]  /*0ac0*/  IMAD.WIDE.U32.X R14, R21, R23, R18, P1 ;  /* 0x00000017150e7225 */ /* 0x000fd000008e0412 */
.L_x_9:
[----:B------:R-:W0:Y:S01]  /*0ad0*/  LDC.64 R26, c[0x0][0x740] ;  /* 0x0001d000ff1a7b82 */ /* 0x000e220000000a00 */
[--C-:B------:R-:W-:Y:S01]  /*0ae0*/  SHF.R.U64 R28, R14, R8, R15.reuse ;  /* 0x000000080e1c7219 */ /* 0x100fe2000000120f */
[----:B------:R-:W-:Y:S01]  /*0af0*/  IMAD R30, R13, R20, R10 ;  /* 0x000000140d1e7224 */ /* 0x000fe200078e020a */
[----:B------:R-:W-:Y:S02]  /*0b00*/  SHF.R.U32.HI R7, RZ, R8, R15 ;  /* 0x00000008ff077219 */ /* 0x000fe4000001160f */
[----:B------:R-:W-:-:S03]  /*0b10*/  IADD3 R11, P1, RZ, -R28, RZ ;  /* 0x8000001cff0b7210 */ /* 0x000fc60007f3e0ff */
[----:B------:R-:W1:Y:S02]  /*0b20*/  LDC R12, c[0x0][0x718] ;  /* 0x0001c600ff0c7b82 */ /* 0x000e640000000800 */
[----:B------:R-:W-:Y:S02]  /*0b30*/  IMAD.X R7, RZ, RZ, ~R7, P1 ;  /* 0x000000ffff077224 */ /* 0x000fe400008e0e07 */
[----:B------:R-:W-:-:S04]  /*0b40*/  IMAD.WIDE.U32 R14, R11, R24, R2 ;  /* 0x000000180b0e7225 */ /* 0x000fc800078e0002 */
[----:B------:R-:W2:Y:S01]  /*0b50*/  LDC R18, c[0x0][0x708] ;  /* 0x0001c200ff127b82 */ /* 0x000ea20000000800 */
[----:B------:R-:W-:-:S04]  /*0b60*/  IMAD R8, R7, R24, RZ ;  /* 0x0000001807087224 */ /* 0x000fc800078e02ff */
[----:B------:R-:W-:-:S03]  /*0b70*/  IMAD R7, R11, R25, R8 ;  /* 0x000000190b077224 */ /* 0x000fc600078e0208 */
[----:B------:R-:W3:Y:S01]  /*0b80*/  LDC R19, c[0x0][0x758] ;  /* 0x0001d600ff137b82 */ /* 0x000ee20000000800 */
[----:B------:R-:W-:Y:S01]  /*0b90*/  IMAD.IADD R7, R15, 0x1, R7 ;  /* 0x000000010f077824 */ /* 0x000fe200078e0207 */
[----:B0-----:R-:W-:-:S04]  /*0ba0*/  ISETP.NE.U32.AND P1, PT, R26, RZ, PT ;  /* 0x000000ff1a00720c */ /* 0x001fc80003f25070 */
[----:B------:R-:W-:Y:S02]  /*0bb0*/  ISETP.NE.AND.EX P1, PT, R27, RZ, PT, P1 ;  /* 0x000000ff1b00720c */ /* 0x000fe40003f25310 */
[----:B------:R-:W0:Y:S01]  /*0bc0*/  LDC R22, c[0x0][0x700] ;  /* 0x0001c000ff167b82 */ /* 0x000e220000000800 */
[-CC-:B-1----:R-:W-:Y:S02]  /*0bd0*/  SHF.R.U64 R16, R14, R12.reuse, R7.reuse ;  /* 0x0000000c0e107219 */ /* 0x182fe40000001207 */
[----:B------:R-:W-:Y:S01]  /*0be0*/  SHF.R.U32.HI R7, RZ, R12, R7 ;  /* 0x0000000cff077219 */ /* 0x000fe20000011607 */
[----:B------:R-:W-:-:S04]  /*0bf0*/  IMAD.MOV.U32 R12, RZ, RZ, -0x1 ;  /* 0xffffffffff0c7424 */ /* 0x000fc800078e00ff */
[----:B------:R-:W1:Y:S01]  /*0c00*/  LDC R21, c[0x0][0x748] ;  /* 0x0001d200ff157b82 */ /* 0x000e620000000800 */
[-CC-:B--2---:R-:W-:Y:S02]  /*0c10*/  SHF.R.U64 R25, R16, R18.reuse, R7.reuse ;  /* 0x0000001210197219 */ /* 0x184fe40000001207 */
[----:B------:R-:W-:Y:S01]  /*0c20*/  SHF.R.U32.HI R8, RZ, R18, R7 ;  /* 0x00000012ff087219 */ /* 0x000fe20000011607 */
[----:B------:R-:W-:-:S04]  /*0c30*/  IMAD.MOV.U32 R18, RZ, RZ, 0x1 ;  /* 0x00000001ff127424 */ /* 0x000fc800078e00ff */
[----:B------:R-:W2:Y:S01]  /*0c40*/  LDC R23, c[0x0][0x738] ;  /* 0x0001ce00ff177b82 */ /* 0x000ea20000000800 */
[-CC-:B---3--:R-:W-:Y:S02]  /*0c50*/  SHF.R.U64 R20, R25, R19.reuse, R8.reuse ;  /* 0x0000001319147219 */ /* 0x188fe40000001208 */
[-C--:B------:R-:W-:Y:S02]  /*0c60*/  SHF.L.U32 R7, R12, R19.reuse, RZ ;  /* 0x000000130c077219 */ /* 0x080fe400000006ff */
[----:B------:R-:W-:Y:S01]  /*0c70*/  SHF.R.U32.HI R11, RZ, R19, R8 ;  /* 0x00000013ff0b7219 */ /* 0x000fe20000011608 */
[----:B------:R-:W-:Y:S01]  /*0c80*/  IMAD.MOV.U32 R10, RZ, RZ, R20 ;  /* 0x000000ffff0a7224 */ /* 0x000fe200078e0014 */
[----:B------:R-:W-:Y:S01]  /*0c90*/  LOP3.LUT R8, RZ, R7, RZ, 0x33, !PT ;  /* 0x00000007ff087212 */ /* 0x000fe200078e33ff */
[----:B------:R-:W3:Y:S01]  /*0ca0*/  LDC R24, c[0x0][0x710] ;  /* 0x0001c400ff187b82 */ /* 0x000ee20000000800 */
[----:B------:R-:W-:Y:S05]  /*0cb0*/  @!P1 BRA `(.L_x_10) ;  /* 0x0000000000289947 */ /* 0x000fea0003800000 */
[----:B------:R-:W4:Y:S02]  /*0cc0*/  LDC R7, c[0x0][0x74c] ;  /* 0x0001d300ff077b82 */ /* 0x000f240000000800 */
[----:B----4-:R-:W-:-:S05]  /*0cd0*/  IADD3 R7, P1, R20, R7, RZ ;  /* 0x0000000714077210 */ /* 0x010fca0007f3e0ff */
        /* <DEDUP_REMOVED lines=8> */
.L_x_10:
[----:B-1----:R-:W-:Y:S01]  /*0d60*/  SHF.R.U64 R10, R10, R21, R11 ;  /* 0x000000150a0a7219 */ /* 0x002fe2000000120b */
[----:B0-----:R-:W-:Y:S01]  /*0d70*/  VIADD R11, R22, 0xffffffff ;  /* 0xffffffff160b7836 */ /* 0x001fe20000000000 */
[----:B------:R-:W-:Y:S01]  /*0d80*/  SHF.L.U32 R7, R18, R19, RZ ;  /* 0x0000001312077219 */ /* 0x000fe200000006ff */
[----:B------:R-:W-:Y:S01]  /*0d90*/  IMAD.MOV.U32 R14, RZ, RZ, 0x1 ;  /* 0x00000001ff0e7424 */ /* 0x000fe200078e00ff */
[----:B------:R-:W-:Y:S01]  /*0da0*/  LOP3.LUT R8, R25, R8, RZ, 0xc0, !PT ;  /* 0x0000000819087212 */ /* 0x000fe200078ec0ff */
[----:B------:R-:W-:Y:S01]  /*0db0*/  IMAD.MOV R12, RZ, RZ, -R10 ;  /* 0x000000ffff0c7224 */ /* 0x000fe200078e0a0a */
[----:B------:R-:W-:Y:S02]  /*0dc0*/  SEL R9, R9, R30, !P3 ;  /* 0x0000001e09097207 */ /* 0x000fe40005800000 */
[----:B------:R-:W-:Y:S01]  /*0dd0*/  LOP3.LUT R11, R16, R11, RZ, 0xc0, !PT ;  /* 0x0000000b100b7212 */ /* 0x000fe200078ec0ff */
[----:B------:R-:W-:Y:S02]  /*0de0*/  IMAD R8, R7, R10, R8 ;  /* 0x0000000a07087224 */ /* 0x000fe400078e0208 */
[----:B--2---:R-:W-:-:S02]  /*0df0*/  IMAD R7, R12, R23, R20 ;  /* 0x000000170c077224 */ /* 0x004fc400078e0214 */
[----:B---3--:R-:W-:Y:S02]  /*0e00*/  IMAD R9, R8, R24, R9 ;  /* 0x0000001808097224 */ /* 0x008fe400078e0209 */
[----:B------:R-:W-:Y:S02]  /*0e10*/  IMAD R12, R7, R22, R11 ;  /* 0x00000016070c7224 */ /* 0x000fe400078e020b */
[----:B------:R-:W-:-:S03]  /*0e20*/  IMAD.MOV.U32 R7, RZ, RZ, R28 ;  /* 0x000000ffff077224 */ /* 0x000fc600078e001c */
[----:B------:R-:W-:Y:S02]  /*0e30*/  SEL R8, R12, R9, !P3 ;  /* 0x000000090c087207 */ /* 0x000fe40005800000 */
[----:B------:R-:W-:-:S07]  /*0e40*/  SEL R12, R9, R12, !P3 ;  /* 0x0000000c090c7207 */ /* 0x000fce0005800000 */
.L_x_8:
[----:B------:R-:W-:-:S08]  /*0e50*/  NOP ;  /* 0x0000000000007918 */ /* 0x000fd00000000000 */
[----:B------:R-:W0:Y:S02]  /*0e60*/  USETMAXREG.TRY_ALLOC.CTAPOOL UP0, 0xe8 ;  /* 0x000000e8000079c8 */ /* 0x000e240008000600 */
[----:B0-----:R-:W-:-:S13]  /*0e70*/  PLOP3.LUT P1, PT, PT, PT, UP0, 0x80, 0x0 ;  /* 0x000000000000781c */ /* 0x001fda0003f2f008 */
[----:B------:R-:W-:Y:S05]  /*0e80*/  @!P1 BRA `(.L_x_8) ;  /* 0xfffffffc00f09947 */ /* 0x000fea000383ffff */
[----:B------:R-:W-:Y:S01]  /*0e90*/  ULDC.64 UR4, c[0x0][0x698] ;  /* 0x0001a60000047ab9 */ /* 0x000fe20000000a00 */
[----:B------:R-:W-:Y:S01]  /*0ea0*/  ULDC.64 UR14, c[0x0][0x208] ;  /* 0x00008200000e7ab9 */ /* 0x000fe20000000a00 */
[----:B------:R-:W-:-:S04]  /*0eb0*/  ISETP.NE.U32.AND P1, PT, RZ, UR4, PT ;  /* 0x00000004ff007c0c */ /* 0x000fc8000bf25070 */
[----:B------:R-:W-:-:S13]  /*0ec0*/  ISETP.NE.AND.EX P1, PT, RZ, UR5, PT, P1 ;  /* 0x00000005ff007c0c */ /* 0x000fda000bf25310 */
[----:B------:R-:W-:Y:S05]  /*0ed0*/  @!P1 BRA `(.L_x_11) ;  /* 0x00000000001c9947 */ /* 0x000fea0003800000 */
[----:B------:R-:W0:Y:S02]  /*0ee0*/  LDC.64 R10, c[0x0][0x698] ;  /* 0x0001a600ff0a7b82 */ /* 0x000e240000000a00 */
[----:B0-----:R-:W2:Y:S02]  /*0ef0*/  LDG.E.64 R10, desc[UR14][R10.64] ;  /* 0x0000000e0a0a7981 */ /* 0x001ea4000c1e1b00 */
[----:B--2---:R-:W-:-:S04]  /*0f00*/  ISETP.NE.U32.AND P1, PT, R10, RZ, PT ;  /* 0x000000ff0a00720c */ /* 0x004fc80003f25070 */
[----:B------:R-:W-:-:S13]  /*0f10*/  ISETP.NE.AND.EX P1, PT, R11, RZ, PT, P1 ;  /* 0x000000ff0b00720c */ /* 0x000fda0003f25310 */
[----:B------:R-:W-:Y:S05]  /*0f20*/  @!P1 BRA `(.L_x_11) ;  /* 0x0000000000089947 */ /* 0x000fea0003800000 */
[----:B------:R0:W5:Y:S01]  /*0f30*/  LD.E R9, desc[UR14][R10.64] ;  /* 0x0000000e0a097980 */ /* 0x000162000c101900 */
[----:B------:R-:W-:Y:S05]  /*0f40*/  BRA `(.L_x_12) ;  /* 0x0000000000207947 */ /* 0x000fea0003800000 */
.L_x_11:
[----:B------:R-:W-:Y:S02]  /*0f50*/  ULDC.64 UR4, c[0x0][0x688] ;  /* 0x0001a20000047ab9 */ /* 0x000fe40000000a00 */
[----:B------:R-:W-:-:S04]  /*0f60*/  ISETP.NE.U32.AND P1, PT, RZ, UR4, PT ;  /* 0x00000004ff007c0c */ /* 0x000fc8000bf25070 */
[----:B------:R-:W-:-:S13]  /*0f70*/  ISETP.NE.AND.EX P1, PT, RZ, UR5, PT, P1 ;  /* 0x00000005ff007c0c */ /* 0x000fda000bf25310 */
[----:B------:R-:W-:Y:S05]  /*0f80*/  @!P1 BRA `(.L_x_13) ;  /* 0x00000000000c9947 */ /* 0x000fea0003800000 */
[----:B------:R-:W0:Y:S02]  /*0f90*/  LDC.64 R10, c[0x0][0x688] ;  /* 0x0001a200ff0a7b82 */ /* 0x000e240000000a00 */
[----:B0-----:R1:W5:Y:S01]  /*0fa0*/  LDG.E R9, desc[UR14][R10.64] ;  /* 0x0000000e0a097981 */ /* 0x001362000c1e1900 */
[----:B------:R-:W-:Y:S05]  /*0fb0*/  BRA `(.L_x_12) ;  /* 0x0000000000047947 */ /* 0x000fea0003800000 */
.L_x_13:
[----:B------:R-:W2:Y:S02]  /*0fc0*/  LDC R9, c[0x0][0x680] ;  /* 0x0001a000ff097b82 */ /* 0x000ea40000000800 */
.L_x_12:
[----:B------:R-:W-:Y:S02]  /*0fd0*/  ULDC.64 UR4, c[0x0][0x6a0] ;  /* 0x0001a80000047ab9 */ /* 0x000fe40000000a00 */
[----:B------:R-:W-:-:S04]  /*0fe0*/  ISETP.NE.U32.AND P1, PT, RZ, UR4, PT ;  /* 0x00000004ff007c0c */ /* 0x000fc8000bf25070 */
[----:B------:R-:W-:-:S13]  /*0ff0*/  ISETP.NE.AND.EX P1, PT, RZ, UR5, PT, P1 ;  /* 0x00000005ff007c0c */ /* 0x000fda000bf25310 */
[----:B------:R-:W-:Y:S05]  /*1000*/  @!P1 BRA `(.L_x_14) ;  /* 0x00000000001c9947 */ /* 0x000fea0003800000 */
[----:B01----:R-:W0:Y:S02]  /*1010*/  LDC.64 R10, c[0x0][0x6a0] ;  /* 0x0001a800ff0a7b82 */ /* 0x003e240000000a00 */
[----:B0-----:R-:W3:Y:S02]  /*1020*/  LDG.E.64 R10, desc[UR14][R10.64] ;  /* 0x0000000e0a0a7981 */ /* 0x001ee4000c1e1b00 */
[----:B---3--:R-:W-:-:S04]  /*1030*/  ISETP.NE.U32.AND P1, PT, R10, RZ, PT ;  /* 0x000000ff0a00720c */ /* 0x008fc80003f25070 */
[----:B------:R-:W-:-:S13]  /*1040*/  ISETP.NE.AND.EX P1, PT, R11, RZ, PT, P1 ;  /* 0x000000ff0b00720c */ /* 0x000fda0003f25310 */
[----:B------:R-:W-:Y:S05]  /*1050*/  @!P1 BRA `(.L_x_14) ;  /* 0x0000000000089947 */ /* 0x000fea0003800000 */
[----:B------:R0:W5:Y:S01]  /*1060*/  LD.E R11, desc[UR14][R10.64] ;  /* 0x0000000e0a0b7980 */ /* 0x000162000c101900 */
[----:B------:R-:W-:Y:S05]  /*1070*/  BRA `(.L_x_15) ;  /* 0x0000000000207947 */ /* 0x000fea0003800000 */
.L_x_14:
[----:B------:R-:W-:Y:S02]  /*1080*/  ULDC.64 UR4, c[0x0][0x690] ;  /* 0x0001a40000047ab9 */ /* 0x000fe40000000a00 */
[----:B------:R-:W-:-:S04]  /*1090*/  ISETP.NE.U32.AND P1, PT, RZ, UR4, PT ;  /* 0x00000004ff007c0c */ /* 0x000fc8000bf25070 */
[----:B------:R-:W-:-:S13]  /*10a0*/  ISETP.NE.AND.EX P1, PT, RZ, UR5, PT, P1 ;  /* 0x00000005ff007c0c */ /* 0x000fda000bf25310 */
[----:B------:R-:W-:Y:S05]  /*10b0*/  @!P1 BRA `(.L_x_16) ;  /* 0x00000000000c9947 */ /* 0x000fea0003800000 */
[----:B01----:R-:W0:Y:S02]  /*10c0*/  LDC.64 R10, c[0x0][0x690] ;  /* 0x0001a400ff0a7b82 */ /* 0x003e240000000a00 */
[----:B0-----:R1:W5:Y:S01]  /*10d0*/  LDG.E R11, desc[UR14][R10.64] ;  /* 0x0000000e0a0b7981 */ /* 0x001362000c1e1900 */
[----:B------:R-:W-:Y:S05]  /*10e0*/  BRA `(.L_x_15) ;  /* 0x0000000000047947 */ /* 0x000fea0003800000 */
.L_x_16:
[----:B01----:R-:W3:Y:S02]  /*10f0*/  LDC R11, c[0x0][0x684] ;  /* 0x0001a100ff0b7b82 */ /* 0x003ee40000000800 */
.L_x_15:
[----:B------:R-:W-:-:S13]  /*1100*/  LOP3.LUT P1, RZ, R14, 0xff, RZ, 0xc0, !PT ;  /* 0x000000ff0eff7812 */ /* 0x000fda000782c0ff */
[----:B------:R-:W-:Y:S05]  /*1110*/  @!P1 EXIT ;  /* 0x000000000000994d */ /* 0x000fea0003800000 */
[----:B------:R-:W-:Y:S01]  /*1120*/  ULDC UR4, c[0x0][0x28c] ;  /* 0x0000a30000047ab9 */ /* 0x000fe20000000800 */
[----:B------:R-:W-:Y:S01]  /*1130*/  LOP3.LUT R158, R4, 0x1, RZ, 0xfc, !PT ;  /* 0x00000001049e7812 */ /* 0x000fe200078efcff */
[----:B------:R-:W-:-:S04]  /*1140*/  UIADD3 UR4, UR4, 0x3f, URZ ;  /* 0x0000003f04047890 */ /* 0x000fc8000fffe03f */
[----:B------:R-:W-:-:S04]  /*1150*/  USHF.R.S32.HI UR5, URZ, 0x1f, UR4 ;  /* 0x0000001f3f057899 */ /* 0x000fc80008011404 */
[----:B------:R-:W-:-:S03]  /*1160*/  ULEA.HI UR5, UR5, UR4, URZ, 0x6 ;  /* 0x0000000405057291 */ /* 0x000fc6000f8f303f */
[----:B------:R-:W-:Y:S01]  /*1170*/  UMOV UR4, URZ ;  /* 0x0000003f00047c82 */ /* 0x000fe20008000000 */
[----:B------:R-:W-:-:S03]  /*1180*/  USHF.R.S32.HI UR6, URZ, 0x6, UR5 ;  /* 0x000000063f067899 */ /* 0x000fc60008011405 */
[----:B------:R-:W-:-:S09]  /*1190*/  UMOV UR5, URZ ;  /* 0x0000003f00057c82 */ /* 0x000fd20008000000 */
.L_x_281:
[----:B01----:R-:W-:Y:S02]  /*11a0*/  LOP3.LUT R10, R0, 0x80, RZ, 0xc0, !PT ;  /* 0x00000080000a7812 */ /* 0x003fe400078ec0ff */
[----:B----4-:R-:W-:Y:S02]  /*11b0*/  CS2R R150, SRZ ;  /* 0x0000000000967805 */ /* 0x010fe4000001ff00 */
[----:B------:R-:W-:Y:S02]  /*11c0*/  CS2R R24, SRZ ;  /* 0x0000000000187805 */ /* 0x000fe4000001ff00 */
[----:B------:R-:W-:Y:S02]  /*11d0*/  CS2R R26, SRZ ;  /* 0x00000000001a7805 */ /* 0x000fe4000001ff00 */
[----:B---3--:R-:W-:Y:S02]  /*11e0*/  SHF.R.U32.HI R13, RZ, 0x7, R10 ;  /* 0x00000007ff0d7819 */ /* 0x008fe4000001160a */
[----:B------:R-:W-:-:S02]  /*11f0*/  CS2R R28, SRZ ;  /* 0x00000000001c7805 */ /* 0x000fc4000001ff00 */
[----:B------:R-:W-:Y:S02]  /*1200*/  VIMNMX R10, RZ, UR6, PT ;  /* 0x00000006ff0a7c48 */ /* 0x000fe4000bfe0100 */
[----:B------:R-:W-:Y:S02]  /*1210*/  CS2R R30, SRZ ;  /* 0x00000000001e7805 */ /* 0x000fe4000001ff00 */
[----:B--2---:R-:W-:Y:S02]  /*1220*/  CS2R R32, SRZ ;  /* 0x0000000000207805 */ /* 0x004fe4000001ff00 */
[----:B------:R-:W-:Y:S01]  /*1230*/  CS2R R34, SRZ ;  /* 0x0000000000227805 */ /* 0x000fe2000001ff00 */
[----:B------:R-:W0:Y:S01]  /*1240*/  SHFL.IDX PT, R13, R13, RZ, 0x1f ;  /* 0x00001fff0d0d7589 */ /* 0x000e2200000e0000 */
[----:B------:R-:W-:Y:S02]  /*1250*/  IADD3 R10, -R10, UR6, RZ ;  /* 0x000000060a0a7c10 */ /* 0x000fe4000fffe1ff */
[----:B------:R-:W-:-:S02]  /*1260*/  CS2R R36, SRZ ;  /* 0x0000000000247805 */ /* 0x000fc4000001ff00 */
[----:B------:R-:W-:Y:S02]  /*1270*/  CS2R R38, SRZ ;  /* 0x0000000000267805 */ /* 0x000fe4000001ff00 */
[----:B------:R-:W-:Y:S02]  /*1280*/  CS2R R40, SRZ ;  /* 0x0000000000287805 */ /* 0x000fe4000001ff00 */
[----:B------:R-:W-:Y:S02]  /*1290*/  ISETP.GE.AND P1, PT, R10, 0x1, PT ;  /* 0x000000010a00780c */ /* 0x000fe40003f26270 */
[----:B------:R-:W-:Y:S02]  /*12a0*/  CS2R R42, SRZ ;  /* 0x00000000002a7805 */ /* 0x000fe4000001ff00 */
[----:B------:R-:W-:Y:S02]  /*12b0*/  CS2R R44, SRZ ;  /* 0x00000000002c7805 */ /* 0x000fe4000001ff00 */
[----:B------:R-:W-:-:S02]  /*12c0*/  CS2R R46, SRZ ;  /* 0x00000000002e7805 */ /* 0x000fc4000001ff00 */
[----:B------:R-:W-:Y:S02]  /*12d0*/  CS2R R48, SRZ ;  /* 0x0000000000307805 */ /* 0x000fe4000001ff00 */
[----:B------:R-:W-:Y:S02]  /*12e0*/  CS2R R50, SRZ ;  /* 0x0000000000327805 */ /* 0x000fe4000001ff00 */
[----:B------:R-:W-:Y:S02]  /*12f0*/  CS2R R52, SRZ ;  /* 0x0000000000347805 */ /* 0x000fe4000001ff00 */
        /* <DEDUP_REMOVED lines=12> */
[----:B0-----:R-:W-:Y:S02]  /*13c0*/  R2UR UR7, R13 ;  /* 0x000000000d0772ca */ /* 0x001fe400000e0000 */
        /* <DEDUP_REMOVED lines=35> */
[----:B------:R-:W-:Y:S01]  /*1600*/  CS2R R148, SRZ ;  /* 0x0000000000947805 */ /* 0x000fe2000001ff00 */
[----:B-----5:R-:W-:Y:S06]  /*1610*/  @!P1 BRA `(.L_x_17) ;  /* 0x0000000400349947 */ /* 0x020fec0003800000 */
[----:B------:R-:W0:Y:S01]  /*1620*/  S2UR UR10, SR_CgaCtaId ;  /* 0x00000000000a79c3 */ /* 0x000e220000008800 */
[----:B------:R-:W-:Y:S01]  /*1630*/  ULEA.HI UR8, UR7, UR7, URZ, 0x1 ;  /* 0x0000000707087291 */ /* 0x000fe2000f8f083f */
[----:B------:R-:W-:Y:S01]  /*1640*/  IMAD.U32 R18, RZ, RZ, UR4 ;  /* 0x00000004ff127e24 */ /* 0x000fe2000f8e00ff */
[----:B------:R-:W-:Y:S01]  /*1650*/  UMOV UR9, 0x400 ;  /* 0x0000040000097882 */ /* 0x000fe20000000000 */
[----:B------:R-:W-:Y:S01]  /*1660*/  IMAD.U32 R13, RZ, RZ, UR5 ;  /* 0x00000005ff0d7e24 */ /* 0x000fe2000f8e00ff */
[----:B------:R-:W-:Y:S02]  /*1670*/  ULOP3.LUT UR8, UR8, 0xffffe, URZ, 0xc0, !UPT ;  /* 0x000ffffe08087892 */ /* 0x000fe4000f8ec03f */
[----:B------:R-:W-:Y:S02]  /*1680*/  UPLOP3.LUT UP0, UPT, UPT, UPT, UPT, 0x40, 0x0 ;  /* 0x000000000000789c */ /* 0x000fe40003f0e870 */
[----:B------:R-:W-:Y:S01]  /*1690*/  UIADD3 UR8, UR7, -UR8, URZ ;  /* 0x8000000807087290 */ /* 0x000fe2000fffe03f */
[----:B------:R-:W-:Y:S01]  /*16a0*/  UMOV UR12, UR5 ;  /* 0x00000005000c7c82 */ /* 0x000fe20008000000 */
[----:B0-----:R-:W-:-:S04]  /*16b0*/  ULEA UR9, UR10, UR9, 0x18 ;  /* 0x000000090a097291 */ /* 0x001fc8000f8ec03f */
[----:B------:R-:W-:-:S04]  /*16c0*/  ULEA UR8, UR8, UR9, 0xc ;  /* 0x0000000908087291 */ /* 0x000fc8000f8e603f */
[----:B------:R-:W-:-:S04]  /*16d0*/  UIADD3 UR8, UR8, 0x100, URZ ;  /* 0x0000010008087890 */ /* 0x000fc8000fffe03f */
[----:B------:R-:W-:-:S04]  /*16e0*/  USHF.R.U32.HI UR8, URZ, 0x4, UR8 ;  /* 0x000000043f087899 */ /* 0x000fc80008011608 */
[----:B------:R-:W-:-:S12]  /*16f0*/  ULOP3.LUT UR7, UR8, 0x3fff, URZ, 0xc0, !UPT ;  /* 0x00003fff08077892 */ /* 0x000fd8000f8ec03f */
.L_x_24:
[----:B------:R-:W-:-:S13]  /*1700*/  ISETP.NE.AND P2, PT, R158, 0x3, PT ;  /* 0x000000039e00780c */ /* 0x000fda0003f45270 */
[----:B01--4-:R-:W-:Y:S05]  /*1710*/  @!P2 BRA `(.L_x_18) ;  /* 0x000000000004a947 */ /* 0x013fea0003800000 */
[----:B------:R-:W-:Y:S01]  /*1720*/  BPT.TRAP 0x1 ;  /* 0x000000040000795c */ /* 0x000fe20000300000 */
.L_x_18:
[----:B------:R-:W0:Y:S01]  /*1730*/  S2UR UR9, SR_CgaCtaId ;  /* 0x00000000000979c3 */ /* 0x000e220000008800 */
[----:B------:R-:W-:Y:S01]  /*1740*/  UMOV UR8, 0x400 ;  /* 0x0000040000087882 */ /* 0x000fe20000000000 */
[----:B------:R-:W-:Y:S01]  /*1750*/  SHF.L.U32 R16, R18, 0x1f, RZ ;  /* 0x0000001f12107819 */ /* 0x000fe200000006ff */
[----:B0-----:R-:W-:-:S04]  /*1760*/  ULEA UR13, UR9, UR8, 0x18 ;  /* 0x00000008090d7291 */ /* 0x001fc8000f8ec03f */
[----:B------:R-:W-:-:S09]  /*1770*/  ULEA UR8, UR12, UR13, 0x3 ;  /* 0x0000000d0c087291 */ /* 0x000fd2000f8e183f */
[----:B------:R0:W1:Y:S01]  /*1780*/  SYNCS.PHASECHK.TRANS64.TRYWAIT P1, [UR8], R16 ;  /* 0x00000010ff0075a7 */ /* 0x0000620008020148 */
[----:B------:R-:W-:Y:S05]  /*1790*/  @!P2 BRA `(.L_x_19) ;  /* 0x000000000004a947 */ /* 0x000fea0003800000 */
[----:B------:R-:W-:Y:S01]  /*17a0*/  BPT.TRAP 0x1 ;  /* 0x000000040000795c */ /* 0x000fe20000300000 */
.L_x_19:
[C---:B------:R-:W-:Y:S02]  /*17b0*/  IMAD.SHL.U32 R14, R0.reuse, 0x20, RZ ;  /* 0x00000020000e7824 */ /* 0x040fe400078e00ff */
[C---:B------:R-:W-:Y:S02]  /*17c0*/  IMAD.SHL.U32 R15, R0.reuse, 0x200, RZ ;  /* 0x00000200000f7824 */ /* 0x040fe400078e00ff */
[----:B------:R-:W-:Y:S01]  /*17d0*/  IMAD.SHL.U32 R17, R0, 0x10, RZ ;  /* 0x0000001000117824 */ /* 0x000fe200078e00ff */
[----:B------:R-:W-:-:S04]  /*17e0*/  LOP3.LUT R14, R14, 0x1c00, RZ, 0xc0, !PT ;  /* 0x00001c000e0e7812 */ /* 0x000fc800078ec0ff */
[----:B------:R-:W-:Y:S01]  /*17f0*/  LOP3.LUT R14, R14, 0x200, R15, 0xf8, !PT ;  /* 0x000002000e0e7812 */ /* 0x000fe200078ef80f */
[----:B------:R-:W-:-:S03]  /*1800*/  IMAD.U32 R15, RZ, RZ, UR12 ;  /* 0x0000000cff0f7e24 */ /* 0x000fc6000f8e00ff */
[----:B------:R-:W-:-:S04]  /*1810*/  LOP3.LUT R14, R14, 0x1c0, R17, 0xf8, !PT ;  /* 0x000001c00e0e7812 */ /* 0x000fc800078ef811 */
[----:B------:R-:W-:-:S05]  /*1820*/  SHF.R.U32.HI R14, RZ, 0x3, R14 ;  /* 0x00000003ff0e7819 */ /* 0x000fca000001160e */
[----:B------:R-:W-:Y:S01]  /*1830*/  IMAD R14, R15, 0x400, R14 ;  /* 0x000004000f0e7824 */ /* 0x000fe200078e020e */
[----:B-1----:R-:W-:Y:S06]  /*1840*/  @P1 BRA `(.L_x_20) ;  /* 0x0000000000081947 */ /* 0x002fec0003800000 */
[----:B------:R-:W1:Y:S02]  /*1850*/  SYNCS.PHASECHK.TRANS64.TRYWAIT P1, [UR8], R16 ;  /* 0x00000010ff0075a7 */ /* 0x000e640008020148 */
[----:B-1----:R-:W-:Y:S05]  /*1860*/  @!P1 BRA `(.L_x_21) ;  /* 0x000000b400409947 */ /* 0x002fea0003800000 */
.L_x_20:
[----:B------:R-:W4:Y:S01]  /*1870*/  LDS.64 R152, [R14+UR13+0x32100] ;  /* 0x0321000d0e987984 */ /* 0x000f220008000a00 */
[----:B------:R-:W-:Y:S02]  /*1880*/  UIADD3 UR8, UR13, 0xa100, URZ ;  /* 0x0000a1000d087890 */ /* 0x000fe4000fffe03f */
[----:B------:R-:W-:Y:S02]  /*1890*/  ULOP3.LUT UR9, UR7, 0x10000, URZ, 0xfc, !UPT ;  /* 0x0001000007097892 */ /* 0x000fe4000f8efc3f */
[----:B------:R-:W-:Y:S01]  /*18a0*/  USHF.R.U32.HI UR8, URZ, 0x4, UR8 ;  /* 0x000000043f087899 */ /* 0x000fe20008011608 */
[----:B------:R-:W-:-:S03]  /*18b0*/  UMOV UR11, 0x40000040 ;  /* 0x40000040000b7882 */ /* 0x000fc60000000000 */
[----:B------:R-:W-:-:S04]  /*18c0*/  ULOP3.LUT UR8, UR8, 0x3fff, URZ, 0xc0, !UPT ;  /* 0x00003fff08087892 */ /* 0x000fc8000f8ec03f */
[----:B------:R-:W-:Y:S02]  /*18d0*/  ULOP3.LUT UR10, UR8, 0x10000, URZ, 0xfc, !UPT ;  /* 0x00010000080a7892 */ /* 0x000fe4000f8efc3f */
[----:B------:R-:W-:Y:S02]  /*18e0*/  ULEA UR8, UR12, UR9, 0x9 ;  /* 0x000000090c087291 */ /* 0x000fe4000f8e483f */
[----:B------:R-:W-:Y:S01]  /*18f0*/  ULEA UR10, UR12, UR10, 0xb ;  /* 0x0000000a0c0a7291 */ /* 0x000fe2000f8e583f */
[----:B------:R-:W-:Y:S01]  /*1900*/  UMOV UR9, 0x80000020 ;  /* 0x8000002000097882 */ /* 0x000fe20000000000 */
[----:B----4-:R-:W-:-:S07]  /*1910*/  WARPGROUP.ARRIVE ;  /* 0x00000000000079c5 */ /* 0x010fce0000000000 */
[----:B------:R-:W-:Y:S01]  /*1920*/  HGMMA.SP.64x256x32.F32.BF16 R24, gdesc[UR8], R24, UP0, R152, 0x0 ;  /* 0x0be09800081879f0 */ /* 0x000fe2000bf01a18 */
[----:B------:R-:W-:Y:S02]  /*1930*/  UIADD3 UR8, UR8, 0x2, URZ ;  /* 0x0000000208087890 */ /* 0x000fe4000fffe03f */
[----:B------:R-:W-:Y:S01]  /*1940*/  UIADD3 UR10, UR10, 0x4, URZ ;  /* 0x000000040a0a7890 */ /* 0x000fe2000fffe03f */
[----:B------:R-:W-:Y:S01]  /*1950*/  UMOV UR9, 0x80000020 ;  /* 0x8000002000097882 */ /* 0x000fe20000000000 */
[----:B------:R-:W-:-:S15]  /*1960*/  UMOV UR11, 0x40000040 ;  /* 0x40000040000b7882 */ /* 0x000fde0000000000 */
[----:B------:R-:W-:-:S12]  /*1970*/  NOP ;  /* 0x0000000000007918 */ /* 0x000fd80000000000 */
[----:B------:R-:W-:Y:S03]  /*1980*/  HGMMA.SP.64x256x32.F32.BF16 R24, gdesc[UR8], R24, R153, 0x0, gsb0 ;  /* 0x0be09900081879f0 */ /* 0x000fe60008001a18 */
[----:B------:R-:W-:Y:S02]  /*1990*/  WARPGROUP.DEPBAR.LE gsb0, 0x0 ;  /* 0x00008000000079c5 */ /* 0x000fe40000010000 */
[----:B------:R-:W-:Y:S05]  /*19a0*/  @!P2 BRA `(.L_x_22) ;  /* 0x000000000004a947 */ /* 0x000fea0003800000 */
[----:B------:R-:W-:Y:S01]  /*19b0*/  BPT.TRAP 0x1 ;  /* 0x000000040000795c */ /* 0x000fe20000300000 */
.L_x_22:
[----:B------:R-:W-:Y:S02]  /*19c0*/  @P0 LEA R14, R13, UR13, 0x3 ;  /* 0x0000000d0d0e0c11 */ /* 0x000fe4000f8e18ff */
[----:B------:R-:W-:-:S03]  /*19d0*/  ISETP.GT.U32.AND P1, PT, R4, 0x1, PT ;  /* 0x000000010400780c */ /* 0x000fc60003f24070 */
[----:B------:R-:W-:-:S05]  /*19e0*/  @P0 VIADD R14, R14, 0x28 ;  /* 0x000000280e0e0836 */ /* 0x000fca0000000000 */
[----:B------:R-:W-:-:S04]  /*19f0*/  @P0 PRMT R14, R5, 0x654, R14 ;  /* 0x00000654050e0816 */ /* 0x000fc8000000000e */
[----:B------:R4:W-:Y:S01]  /*1a00*/  @P0 SYNCS.ARRIVE.TRANS64.RED.A1T0 RZ, [R14+URZ], RZ ;  /* 0x000000ff0eff09a7 */ /* 0x0009e2000810043f */
[----:B------:R-:W-:Y:S05]  /*1a10*/  @P1 BRA `(.L_x_23) ;  /* 0x0000000000041947 */ /* 0x000fea0003800000 */
[----:B------:R-:W-:Y:S01]  /*1a20*/  BPT.TRAP 0x1 ;  /* 0x000000040000795c */ /* 0x000fe20000300000 */
.L_x_23:
[----:B------:R-:W-:Y:S01]  /*1a30*/  UIADD3 UR12, UR12, 0x1, URZ ;  /* 0x000000010c0c7890 */ /* 0x000fe2000fffe03f */
[C---:B------:R-:W-:Y:S01]  /*1a40*/  ISETP.GT.AND P2, PT, R10.reuse, 0x1, PT ;  /* 0x000000010a00780c */ /* 0x040fe20003f44270 */
[----:B------:R-:W-:Y:S02]  /*1a50*/  VIADD R13, R13, 0x1 ;  /* 0x000000010d0d7836 */ /* 0x000fe40000000000 */
[----:B------:R-:W-:Y:S01]  /*1a60*/  UISETP.NE.AND UP0, UPT, UR12, 0x5, UPT ;  /* 0x000000050c00788c */ /* 0x000fe2000bf05270 */
[----:B------:R-:W-:Y:S02]  /*1a70*/  VIADD R10, R10, 0xffffffff ;  /* 0xffffffff0a0a7836 */ /* 0x000fe40000000000 */
[C---:B------:R-:W-:Y:S01]  /*1a80*/  ISETP.NE.AND P1, PT, R13.reuse, 0x5, PT ;  /* 0x000000050d00780c */ /* 0x040fe20003f25270 */
[----:B------:R-:W-:Y:S02]  /*1a90*/  USEL UR8, URZ, 0x1, UP0 ;  /* 0x000000013f087887 */ /* 0x000fe40008000000 */
[----:B------:R-:W-:Y:S01]  /*1aa0*/  USEL UR12, UR12, URZ, UP0 ;  /* 0x0000003f0c0c7287 */ /* 0x000fe20008000000 */
[----:B------:R-:W-:Y:S01]  /*1ab0*/  SEL R13, R13, RZ, P1 ;  /* 0x000000ff0d0d7207 */ /* 0x000fe20000800000 */
[----:B------:R-:W-:-:S02]  /*1ac0*/  UPLOP3.LUT UP0, UPT, UPT, UPT, UPT, 0x80, 0x0 ;  /* 0x000000000000789c */ /* 0x000fc40003f0f070 */
[----:B------:R-:W-:Y:S01]  /*1ad0*/  LOP3.LUT R18, R18, UR8, RZ, 0x3c, !PT ;  /* 0x0000000812127c12 */ /* 0x000fe2000f8e3cff */
[----:B------:R-:W-:Y:S08]  /*1ae0*/  @P2 BRA `(.L_x_24) ;  /* 0xfffffffc00042947 */ /* 0x000ff0000383ffff */
.L_x_17:
[----:B------:R-:W2:Y:S01]  /*1af0*/  LDC R18, c[0x0][0x288] ;  /* 0x0000a200ff127b82 */ /* 0x000ea20000000800 */
[----:B------:R-:W-:Y:S01]  /*1b00*/  LOP3.LUT R10, R0, 0x60, RZ, 0xc0, !PT ;  /* 0x00000060000a7812 */ /* 0x000fe200078ec0ff */
[----:B------:R-:W-:Y:S01]  /*1b10*/  IMAD.SHL.U32 R19, R8, 0x100, RZ ;  /* 0x0000010008137824 */ /* 0x000fe200078e00ff */
[----:B------:R-:W-:Y:S01]  /*1b20*/  SHF.R.U32.HI R13, RZ, 0x2, R0 ;  /* 0x00000002ff0d7819 */ /* 0x000fe20000011600 */
[----:B------:R-:W-:Y:S01]  /*1b30*/  UIADD3 UR5, UR6, UR5, URZ ;  /* 0x0000000506057290 */ /* 0x000fe2000fffe03f */
[----:B------:R-:W-:Y:S01]  /*1b40*/  SHF.R.U32.HI R10, RZ, 0x5, R10 ;  /* 0x00000005ff0a7819 */ /* 0x000fe2000001160a */
[----:B------:R-:W-:Y:S01]  /*1b50*/  ULDC UR12, c[0x0][0x284] ;  /* 0x0000a100000c7ab9 */ /* 0x000fe20000000800 */
[----:B------:R-:W-:Y:S01]  /*1b60*/  LOP3.LUT R13, R13, 0x7, RZ, 0xc0, !PT ;  /* 0x000000070d0d7812 */ /* 0x000fe200078ec0ff */
[----:B------:R-:W-:Y:S01]  /*1b70*/  UISETP.GT.U32.AND UP0, UPT, UR5, 0x4, UPT ;  /* 0x000000040500788c */ /* 0x000fe2000bf04070 */
[----:B-1----:R-:W-:Y:S01]  /*1b80*/  SHF.R.U32.HI R15, RZ, 0x1, R0 ;  /* 0x00000001ff0f7819 */ /* 0x002fe20000011600 */
[----:B----4-:R-:W-:Y:S01]  /*1b90*/  IMAD.SHL.U32 R14, R10, 0x10, RZ ;  /* 0x000000100a0e7824 */ /* 0x010fe200078e00ff */
[----:B------:R-:W-:Y:S01]  /*1ba0*/  SHF.R.S32.HI R20, RZ, 0x1f, R7 ;  /* 0x0000001fff147819 */ /* 0x000fe20000011407 */
[----:B------:R-:W-:Y:S01]  /*1bb0*/  UISETP.LT.U32.AND UP0, UPT, UR6, 0x5, UP0 ;  /* 0x000000050600788c */ /* 0x000fe20008701070 */
[----:B------:R-:W-:-:S02]  /*1bc0*/  WARPGROUP.DEPBAR.LE gsb0, 0x0 ;  /* 0x00008000000079c5 */ /* 0x000fc40000010000 */
[--C-:B------:R-:W-:Y:S01]  /*1bd0*/  LOP3.LUT R14, R14, 0xfffffff0, R13.reuse, 0xe2, !PT ;  /* 0xfffffff00e0e7812 */ /* 0x100fe200078ee20d */
[----:B------:R-:W-:Y:S01]  /*1be0*/  IMAD R13, R10, -0x10, -R13 ;  /* 0xfffffff00a0d7824 */ /* 0x000fe200078e0a0d */
[----:B------:R-:W-:Y:S01]  /*1bf0*/  LOP3.LUT R10, R6, 0x1, RZ, 0xc0, !PT ;  /* 0x00000001060a7812 */ /* 0x000fe200078ec0ff */
[----:B------:R-:W-:Y:S01]  /*1c00*/  UISETP.GE.U32.AND UP1, UPT, UR6, 0x5, UPT ;  /* 0x000000050600788c */ /* 0x000fe2000bf26070 */
[----:B------:R-:W-:Y:S01]  /*1c10*/  LOP3.LUT R14, R14, 0x40, R15, 0xf8, !PT ;  /* 0x000000400e0e7812 */ /* 0x000fe200078ef80f */
[----:B------:R-:W-:Y:S01]  /*1c20*/  IMAD.SHL.U32 R15, R12, 0x80, RZ ;  /* 0x000000800c0f7824 */ /* 0x000fe200078e00ff */
[----:B------:R-:W-:Y:S01]  /*1c30*/  ULDC.64 UR10, c[0x0][0x6d0] ;  /* 0x0001b400000a7ab9 */ /* 0x000fe20000000a00 */
[----:B------:R-:W-:Y:S01]  /*1c40*/  UIMAD.WIDE.U32 UR8, UR5, -0x33333333, URZ ;  /* 0xcccccccd050878a5 */ /* 0x000fe2000f8e003f */
[----:B0-----:R-:W-:Y:S01]  /*1c50*/  IMAD R16, R10, -0x40, R13 ;  /* 0xffffffc00a107824 */ /* 0x001fe200078e020d */
[----:B--2---:R-:W-:Y:S01]  /*1c60*/  ISETP.GE.AND P1, PT, R19, R18, PT ;  /* 0x000000121300720c */ /* 0x004fe20003f26270 */
[----:B------:R-:W-:Y:S01]  /*1c70*/  USEL UR7, URZ, 0x1, !UP0 ;  /* 0x000000013f077887 */ /* 0x000fe2000c000000 */
[----:B------:R-:W-:Y:S01]  /*1c80*/  LOP3.LUT R152, R14, R15, RZ, 0xfc, !PT ;  /* 0x0000000f0e987212 */ /* 0x000fe200078efcff */
[----:B------:R-:W-:Y:S01]  /*1c90*/  IMAD R12, R20, UR10, RZ ;  /* 0x0000000a140c7c24 */ /* 0x000fe2000f8e02ff */
[----:B------:R-:W-:Y:S01]  /*1ca0*/  ISETP.GE.OR P1, PT, R15, UR12, P1 ;  /* 0x0000000c0f007c0c */ /* 0x000fe20008f26670 */
[----:B------:R-:W-:Y:S01]  /*1cb0*/  USHF.R.U32.HI UR8, URZ, 0x2, UR9 ;  /* 0x000000023f087899 */ /* 0x000fe20008011609 */
[----:B------:R-:W-:Y:S01]  /*1cc0*/  SHF.R.S32.HI R153, RZ, 0x1f, R152 ;  /* 0x0000001fff997819 */ /* 0x000fe20000011498 */
[----:B------:R-:W-:Y:S01]  /*1cd0*/  ULOP3.LUT UR4, UR4, UR7, URZ, 0x3c, !UPT ;  /* 0x0000000704047292 */ /* 0x000fe2000f8e3c3f */
[----:B------:R-:W-:Y:S01]  /*1ce0*/  LOP3.LUT R10, R0, 0x3, RZ, 0xc0, !PT ;  /* 0x00000003000a7812 */ /* 0x000fe200078ec0ff */
[C---:B------:R-:W-:Y:S01]  /*1cf0*/  IMAD R17, R7.reuse, UR11, R12 ;  /* 0x0000000b07117c24 */ /* 0x040fe2000f8e020c */
[----:B------:R-:W-:Y:S01]  /*1d00*/  UIMAD UR5, UR8, -0x5, UR5 ;  /* 0xfffffffb080578a4 */ /* 0x000fe2000f8e0205 */
[----:B------:R-:W-:Y:S01]  /*1d10*/  IMAD.WIDE.U32 R12, R7, UR10, R152 ;  /* 0x0000000a070c7c25 */ /* 0x000fe2000f8e0098 */
[----:B------:R-:W-:-:S03]  /*1d20*/  @UP1 ULOP3.LUT UR4, UR4, 0x1, UR8, 0x78, !UPT ;  /* 0x0000000104041892 */ /* 0x000fc6000f8e7808 */
[----:B------:R-:W-:Y:S01]  /*1d30*/  IMAD R14, R10, -0x2, R18 ;  /* 0xfffffffe0a0e7824 */ /* 0x000fe200078e0212 */
[----:B------:R-:W-:Y:S01]  /*1d40*/  IADD3 R10, -R15, UR12, R16 ;  /* 0x0000000c0f0a7c10 */ /* 0x000fe2000fffe110 */
[----:B------:R-:W-:Y:S02]  /*1d50*/  IMAD.IADD R17, R13, 0x1, R17 ;  /* 0x000000010d117824 */ /* 0x000fe400078e0211 */
[----:B------:R-:W-:Y:S02]  /*1d60*/  IMAD.MOV.U32 R16, RZ, RZ, R12 ;  /* 0x000000ffff107224 */ /* 0x000fe400078e000c */
[----:B------:R-:W-:Y:S02]  /*1d70*/  IMAD.IADD R13, R14, 0x1, -R19 ;  /* 0x000000010e0d7824 */ /* 0x000fe400078e0a13 */
[----:B------:R-:W-:Y:S01]  /*1d80*/  IMAD.MOV.U32 R12, RZ, RZ, -0x1 ;  /* 0xffffffffff0c7424 */ /* 0x000fe200078e00ff */
[----:B------:R-:W-:Y:S06]  /*1d90*/  @P1 BRA `(.L_x_25) ;  /* 0x0000009000881947 */ /* 0x000fec0003800000 */
[----:B------:R-:W0:Y:S01]  /*1da0*/  LDC.64 R14, c[0x0][0x6c8] ;  /* 0x0001b200ff0e7b82 */ /* 0x000e220000000a00 */
[----:B------:R-:W-:Y:S01]  /*1db0*/  IMAD.WIDE R18, R8, 0x100, RZ ;  /* 0x0000010008127825 */ /* 0x000fe200078e02ff */
[----:B---3-5:R-:W-:Y:S01]  /*1dc0*/  FSETP.NEU.AND P2, PT, R11, RZ, PT ;  /* 0x000000ff0b00720b */ /* 0x028fe20003f4d000 */
[----:B------:R-:W-:Y:S01]  /*1dd0*/  BSSY B0, `(.L_x_25) ;  /* 0x000091e000007945 */ /* 0x000fe20003800000 */
[----:B------:R-:W-:Y:S01]  /*1de0*/  ISETP.GT.AND P1, PT, R13, RZ, PT ;  /* 0x000000ff0d00720c */ /* 0x000fe20003f24270 */
[----:B------:R-:W-:-:S03]  /*1df0*/  IMAD.SHL.U32 R21, R0, 0x2, RZ ;  /* 0x0000000200157824 */ /* 0x000fc600078e00ff */
[----:B------:R-:W-:Y:S02]  /*1e00*/  ISETP.GT.AND P4, PT, R10, RZ, P1 ;  /* 0x000000ff0a00720c */ /* 0x000fe40000f84270 */
[----:B------:R-:W-:Y:S01]  /*1e10*/  LOP3.LUT R161, R18, 0x6, R21, 0xf8, !PT ;  /* 0x0000000612a17812 */ /* 0x000fe200078ef815 */
[----:B0-----:R-:W-:-:S04]  /*1e20*/  IMAD R8, R19, R14, RZ ;  /* 0x0000000e13087224 */ /* 0x001fc800078e02ff */
[----:B------:R-:W-:-:S04]  /*1e30*/  IMAD.WIDE.U32 R156, R161, R14, R16 ;  /* 0x0000000ea19c7225 */ /* 0x000fc800078e0010 */
[----:B------:R-:W-:-:S04]  /*1e40*/  IMAD R17, R161, R15, R8 ;  /* 0x0000000fa1117224 */ /* 0x000fc800078e0208 */
[----:B------:R-:W-:Y:S01]  /*1e50*/  IMAD.IADD R163, R157, 0x1, R17 ;  /* 0x000000019da37824 */ /* 0x000fe200078e0211 */
[----:B------:R-:W-:Y:S06]  /*1e60*/  @!P2 BRA `(.L_x_26) ;  /* 0x000000640054a947 */ /* 0x000fec0003800000 */
[----:B------:R-:W-:Y:S01]  /*1e70*/  ULDC.64 UR8, c[0x0][0x6b8] ;  /* 0x0001ae0000087ab9 */ /* 0x000fe20000000a00 */
[----:B------:R-:W-:Y:S01]  /*1e80*/  ULDC.64 UR12, c[0x0][0x6b0] ;  /* 0x0001ac00000c7ab9 */ /* 0x000fe20000000a00 */
[----:B------:R-:W-:Y:S01]  /*1e90*/  IMAD R8, R20, UR8, RZ ;  /* 0x0000000814087c24 */ /* 0x000fe2000f8e02ff */
[----:B------:R-:W-:Y:S01]  /*1ea0*/  ULDC.64 UR16, c[0x0][0x6a8] ;  /* 0x0001aa0000107ab9 */ /* 0x000fe20000000a00 */
[C---:B------:R-:W-:Y:S01]  /*1eb0*/  IMAD.WIDE.U32 R20, R7.reuse, UR8, R152 ;  /* 0x0000000807147c25 */ /* 0x040fe2000f8e0098 */
[----:B------:R-:W0:Y:S01]  /*1ec0*/  LDC.64 R154, c[0x0][0x6b0] ;  /* 0x0001ac00ff9a7b82 */ /* 0x000e220000000a00 */
[----:B------:R-:W-:Y:S02]  /*1ed0*/  ULDC.64 UR10, c[0x0][0x6c0] ;  /* 0x0001b000000a7ab9 */ /* 0x000fe40000000a00 */
[----:B------:R-:W-:Y:S02]  /*1ee0*/  IMAD R159, R7, UR9, R8 ;  /* 0x00000009079f7c24 */ /* 0x000fe4000f8e0208 */
[----:B------:R-:W-:-:S02]  /*1ef0*/  IMAD R18, R19, UR12, RZ ;  /* 0x0000000c13127c24 */ /* 0x000fc4000f8e02ff */
[----:B------:R-:W-:Y:S02]  /*1f00*/  IMAD.IADD R21, R21, 0x1, R159 ;  /* 0x0000000115157824 */ /* 0x000fe400078e029f */
[C---:B------:R-:W-:Y:S02]  /*1f10*/  IMAD R157, R161.reuse, UR13, R18 ;  /* 0x0000000da19d7c24 */ /* 0x040fe4000f8e0212 */
[----:B------:R-:W-:-:S04]  /*1f20*/  IMAD.WIDE.U32 R16, R161, UR12, R20 ;  /* 0x0000000ca1107c25 */ /* 0x000fc8000f8e0014 */
[----:B------:R-:W-:Y:S01]  /*1f30*/  IMAD.IADD R17, R17, 0x1, R157 ;  /* 0x0000000111117824 */ /* 0x000fe200078e029d */
[----:B------:R-:W-:-:S04]  /*1f40*/  LEA R18, P2, R16, UR16, 0x2 ;  /* 0x0000001010127c11 */ /* 0x000fc8000f8410ff */
[----:B------:R-:W-:-:S05]  /*1f50*/  LEA.HI.X R19, R16, UR17, R17, 0x2, P2 ;  /* 0x0000001110137c11 */ /* 0x000fca00090f1411 */
[----:B------:R-:W2:Y:S01]  /*1f60*/  @P4 LDG.E.LTC128B R8, desc[UR14][R18.64] ;  /* 0x0000000e12084981 */ /* 0x000ea2000c1e1920 */
[C---:B------:R-:W-:Y:S01]  /*1f70*/  IMAD.WIDE.U32 R22, R161.reuse, UR12, R152 ;  /* 0x0000000ca1167c25 */ /* 0x040fe2000f8e0098 */
[C---:B------:R-:W-:Y:S01]  /*1f80*/  LEA R16, P2, R156.reuse, UR10, 0x2 ;  /* 0x0000000a9c107c11 */ /* 0x040fe2000f8410ff */
[----:B------:R-:W-:Y:S02]  /*1f90*/  BSSY B1, `(.L_x_27) ;  /* 0x0000015000017945 */ /* 0x000fe40003800000 */
[----:B0-----:R-:W-:Y:S01]  /*1fa0*/  IMAD.WIDE.U32 R160, R161, UR12, R154 ;  /* 0x0000000ca1a07c25 */ /* 0x001fe2000f8e009a */
[----:B------:R-:W-:Y:S02]  /*1fb0*/  LEA.HI.X R17, R156, UR11, R163, 0x2, P2 ;  /* 0x0000000b9c117c11 */ /* 0x000fe400090f14a3 */
[----:B------:R-:W-:Y:S01]  /*1fc0*/  ISETP.GT.AND P2, PT, R13, 0x1, PT ;  /* 0x000000010d00780c */ /* 0x000fe20003f44270 */
[C---:B------:R-:W-:Y:S01]  /*1fd0*/  IMAD.IADD R165, R157.reuse, 0x1, R161 ;  /* 0x000000019da57824 */ /* 0x040fe200078e02a1 */
[----:B------:R-:W-:Y:S01]  /*1fe0*/  IADD3 R156, P5, R20, R160, RZ ;  /* 0x000000a0149c7210 */ /* 0x000fe20007fbe0ff */
[----:B------:R-:W-:-:S03]  /*1ff0*/  IMAD.IADD R23, R157, 0x1, R23 ;  /* 0x000000019d177824 */ /* 0x000fc600078e0217 */
[----:B------:R-:W-:Y:S01]  /*2000*/  LEA R20, P6, R156, UR16, 0x2 ;  /* 0x000000109c147c11 */ /* 0x000fe2000f8c10ff */
[----:B------:R-:W-:Y:S01]  /*2010*/  IMAD.X R21, R165, 0x1, R21, P5 ;  /* 0x00000001a5157824 */ /* 0x000fe200028e0615 */
[----:B------:R-:W-:-:S04]  /*2020*/  ISETP.GT.AND P5, PT, R10, RZ, P2 ;  /* 0x000000ff0a00720c */ /* 0x000fc800017a4270 */
[----:B------:R-:W-:Y:S01]  /*2030*/  LEA.HI.X R21, R156, UR17, R21, 0x2, P6 ;  /* 0x000000119c157c11 */ /* 0x000fe2000b0f1415 */
[----:B--2---:R-:W-:-:S04]  /*2040*/  FMUL R155, R8, R11 ;  /* 0x0000000b089b7220 */ /* 0x004fc80000400000 */
[----:B------:R-:W-:Y:S01]  /*2050*/  FFMA R163, R24, R9, R155 ;  /* 0x0000000918a37223 */ /* 0x000fe2000000009b */
[----:B------:R-:W-:-:S04]  /*2060*/  IMAD.WIDE.U32 R154, R7, UR8, R22 ;  /* 0x00000008079a7c25 */ /* 0x000fc8000f8e0016 */
[----:B------:R-:W-:Y:S01]  /*2070*/  IMAD.IADD R155, R159, 0x1, R155 ;  /* 0x000000019f9b7824 */ /* 0x000fe200078e029b */
[----:B------:R-:W-:Y:S01]  /*2080*/  LEA R156, P6, R154, UR16, 0x2 ;  /* 0x000000109a9c7c11 */ /* 0x000fe2000f8c10ff */
[----:B------:R0:W-:Y:S01]  /*2090*/  @P4 STG.E desc[UR14][R16.64], R163 ;  /* 0x000000a310004986 */ /* 0x0001e2000c10190e */
[----:B------:R-:W-:Y:S02]  /*20a0*/  LEA R22, P4, R14, R16, 0x2 ;  /* 0x000000100e167211 */ /* 0x000fe400078810ff */
[----:B------:R-:W-:Y:S01]  /*20b0*/  LEA.HI.X R157, R154, UR17, R155, 0x2, P6 ;  /* 0x000000119a9d7c11 */ /* 0x000fe2000b0f149b */
[----:B------:R-:W-:Y:S10]  /*20c0*/  @!P5 BRA `(.L_x_28) ;  /* 0x000000000004d947 */ /* 0x000ff40003800000 */
[----:B------:R1:W5:Y:S02]  /*20d0*/  LDG.E.LTC128B R8, desc[UR14][R20.64] ;  /* 0x0000000e14087981 */ /* 0x000364000c1e1920 */
.L_x_28:
[----:B------:R-:W-:Y:S05]  /*20e0*/  BSYNC B1 ;  /* 0x0000000000017941 */ /* 0x000fea0003800000 */
.L_x_27:
[----:B-----5:R-:W-:Y:S01]  /*20f0*/  FMUL R154, R8, R11 ;  /* 0x0000000b089a7220 */ /* 0x020fe20000400000 */
[----:B------:R-:W-:Y:S01]  /*2100*/  LEA.HI.X R23, R14, R17, R15, 0x2, P4 ;  /* 0x000000110e177211 */ /* 0x000fe200020f140f */
[----:B------:R-:W-:Y:S01]  /*2110*/  BSSY B1, `(.L_x_29) ;  /* 0x0000008000017945 */ /* 0x000fe20003800000 */
[----:B------:R-:W-:Y:S01]  /*2120*/  ISETP.GT.AND P1, PT, R10, 0x8, P1 ;  /* 0x000000080a00780c */ /* 0x000fe20000f24270 */
[----:B------:R-:W-:Y:S01]  /*2130*/  FFMA R155, R25, R9, R154 ;  /* 0x00000009199b7223 */ /* 0x000fe2000000009a */
[----:B------:R-:W-:-:S04]  /*2140*/  IADD3 R24, P6, R152, R160, RZ ;  /* 0x000000a098187210 */ /* 0x000fc80007fde0ff */
[----:B------:R2:W-:Y:S01]  /*2150*/  @P5 STG.E desc[UR14][R22.64], R155 ;  /* 0x0000009b16005986 */ /* 0x0005e2000c10190e */
[----:B------:R-:W-:-:S06]  /*2160*/  IMAD.X R25, R153, 0x1, R165, P6 ;  /* 0x0000000199197824 */ /* 0x000fcc00030e06a5 */
[----:B------:R-:W-:Y:S05]  /*2170*/  @!P1 BRA `(.L_x_30) ;  /* 0x0000000000049947 */ /* 0x000fea0003800000 */
[----:B------:R3:W5:Y:S02]  /*2180*/  LDG.E.LTC128B R8, desc[UR14][R156.64+0x20] ;  /* 0x0000200e9c087981 */ /* 0x000764000c1e1920 */
.L_x_30:
[----:B------:R-:W-:Y:S05]  /*2190*/  BSYNC B1 ;  /* 0x0000000000017941 */ /* 0x000fea0003800000 */
.L_x_29:
[----:B-----5:R-:W-:Y:S01]  /*21a0*/  FMUL R153, R8, R11 ;  /* 0x0000000b08997220 */ /* 0x020fe20000400000 */
[----:B------:R-:W-:Y:S01]  /*21b0*/  ISETP.GT.AND P2, PT, R10, 0x8, P2 ;  /* 0x000000080a00780c */ /* 0x000fe20001744270 */
[----:B------:R-:W-:Y:S01]  /*21c0*/  IMAD.WIDE.U32 R24, R7, UR8, R24 ;  /* 0x0000000807187c25 */ /* 0x000fe2000f8e0018 */
[----:B------:R-:W-:-:S03]  /*21d0*/  ISETP.GT.AND P4, PT, R13, 0x8, PT ;  /* 0x000000080d00780c */ /* 0x000fc60003f84270 */
[----:B--2---:R-:W-:Y:S01]  /*21e0*/  FFMA R155, R26, R9, R153 ;  /* 0x000000091a9b7223 */ /* 0x004fe20000000099 */
[----:B------:R-:W-:Y:S01]  /*21f0*/  USHF.L.U64.HI UR10, UR12, 0x5, UR13 ;  /* 0x000000050c0a7899 */ /* 0x000fe2000801020d */
[----:B------:R-:W-:Y:S01]  /*2200*/  IMAD.IADD R7, R159, 0x1, R25 ;  /* 0x000000019f077824 */ /* 0x000fe200078e0219 */
[----:B------:R-:W-:Y:S01]  /*2210*/  LEA R152, P6, R24, UR16, 0x2 ;  /* 0x0000001018987c11 */ /* 0x000fe2000f8c10ff */
[----:B------:R-:W-:Y:S01]  /*2220*/  USHF.L.U32 UR9, UR12, 0x5, URZ ;  /* 0x000000050c097899 */ /* 0x000fe2000800063f */
[----:B------:R2:W-:Y:S01]  /*2230*/  @P1 STG.E desc[UR14][R16.64+0x20], R155 ;  /* 0x0000209b10001986 */ /* 0x0005e2000c10190e */
[----:B------:R-:W-:Y:S01]  /*2240*/  BSSY B1, `(.L_x_31) ;  /* 0x0000005000017945 */ /* 0x000fe20003800000 */
[----:B------:R-:W-:Y:S02]  /*2250*/  ISETP.GT.AND P5, PT, R10, RZ, P4 ;  /* 0x000000ff0a00720c */ /* 0x000fe400027a4270 */
[----:B------:R-:W-:Y:S01]  /*2260*/  LEA.HI.X R153, R24, UR17, R7, 0x2, P6 ;  /* 0x0000001118997c11 */ /* 0x000fe2000b0f1407 */
[----:B------:R-:W-:Y:S10]  /*2270*/  @!P2 BRA `(.L_x_32) ;  /* 0x000000000004a947 */ /* 0x000ff40003800000 */
[----:B------:R4:W5:Y:S02]  /*2280*/  LDG.E.LTC128B R8, desc[UR14][R152.64+0x20] ;  /* 0x0000200e98087981 */ /* 0x000964000c1e1920 */
.L_x_32:
[----:B------:R-:W-:Y:S05]  /*2290*/  BSYNC B1 ;  /* 0x0000000000017941 */ /* 0x000fea0003800000 */
.L_x_31:
[----:B-----5:R-:W-:Y:S01]  /*22a0*/  FMUL R26, R8, R11 ;  /* 0x0000000b081a7220 */ /* 0x020fe20000400000 */
[----:B------:R-:W-:Y:S01]  /*22b0*/  IADD3 R24, P1, R18, UR9, RZ ;  /* 0x0000000912187c10 */ /* 0x000fe2000ff3e0ff */
[----:B---3--:R-:W-:Y:S02]  /*22c0*/  IMAD.MOV.U32 R156, RZ, RZ, R8 ;  /* 0x000000ffff9c7224 */ /* 0x008fe400078e0008 */
[----:B------:R-:W-:Y:S01]  /*22d0*/  FFMA R27, R27, R9, R26 ;  /* 0x000000091b1b7223 */ /* 0x000fe2000000001a */
[----:B------:R-:W-:-:S04]  /*22e0*/  IADD3.X R25, R19, UR10, RZ, P1, !PT ;  /* 0x0000000a13197c10 */ /* 0x000fc80008ffe4ff */
[----:B------:R3:W-:Y:S04]  /*22f0*/  @P2 STG.E desc[UR14][R22.64+0x20], R27 ;  /* 0x0000201b16002986 */ /* 0x0007e8000c10190e */
[----:B------:R-:W3:Y:S01]  /*2300*/  @P5 LDG.E.LTC128B R156, desc[UR14][R24.64] ;  /* 0x0000000e189c5981 */ /* 0x000ee2000c1e1920 */
[C---:B------:R-:W-:Y:S01]  /*2310*/  IMAD.SHL.U32 R7, R14.reuse, 0x20, RZ ;  /* 0x000000200e077824 */ /* 0x040fe200078e00ff */
[----:B------:R-:W-:Y:S01]  /*2320*/  SHF.L.U64.HI R8, R14, 0x5, R15 ;  /* 0x000000050e087819 */ /* 0x000fe2000001020f */
[----:B------:R-:W-:Y:S01]  /*2330*/  BSSY B1, `(.L_x_33) ;  /* 0x000000c000017945 */ /* 0x000fe20003800000 */
[----:B------:R-:W-:Y:S02]  /*2340*/  ISETP.GT.AND P1, PT, R13, 0x9, PT ;  /* 0x000000090d00780c */ /* 0x000fe40003f24270 */
[----:B------:R-:W-:-:S02]  /*2350*/  IADD3 R154, P6, R7, R16, RZ ;  /* 0x00000010079a7210 */ /* 0x000fc40007fde0ff */
[----:B------:R-:W-:-:S03]  /*2360*/  ISETP.GT.AND P2, PT, R10, RZ, P1 ;  /* 0x000000ff0a00720c */ /* 0x000fc60000f44270 */
[----:B--2---:R-:W-:Y:S01]  /*2370*/  IMAD.X R155, R8, 0x1, R17, P6 ;  /* 0x00000001089b7824 */ /* 0x004fe200030e0611 */
[----:B----4-:R-:W-:-:S04]  /*2380*/  IADD3 R152, P6, R20, UR9, RZ ;  /* 0x0000000914987c10 */ /* 0x010fc8000ffde0ff */
[----:B------:R-:W-:Y:S01]  /*2390*/  IADD3.X R153, R21, UR10, RZ, P6, !PT ;  /* 0x0000000a15997c10 */ /* 0x000fe2000b7fe4ff */
[----:B---3--:R-:W-:-:S04]  /*23a0*/  FMUL R15, R156, R11 ;  /* 0x0000000b9c0f7220 */ /* 0x008fc80000400000 */
[----:B------:R-:W-:-:S05]  /*23b0*/  FFMA R15, R28, R9, R15 ;  /* 0x000000091c0f7223 */ /* 0x000fca000000000f */
[----:B------:R2:W-:Y:S01]  /*23c0*/  @P5 STG.E desc[UR14][R154.64], R15 ;  /* 0x0000000f9a005986 */ /* 0x0005e2000c10190e */
[----:B------:R-:W-:Y:S05]  /*23d0*/  @!P2 BRA `(.L_x_34) ;  /* 0x000000000004a947 */ /* 0x000fea0003800000 */
[----:B------:R3:W5:Y:S02]  /*23e0*/  LDG.E.LTC128B R156, desc[UR14][R152.64] ;  /* 0x0000000e989c7981 */ /* 0x000764000c1e1920 */
.L_x_34:
[----:B------:R-:W-:Y:S05]  /*23f0*/  BSYNC B1 ;  /* 0x0000000000017941 */ /* 0x000fea0003800000 */
.L_x_33:
[----:B------:R-:W-:Y:S01]  /*2400*/  UIADD3 UR7, UP0, UR9, 0x20, URZ ;  /* 0x0000002009077890 */ /* 0x000fe2000ff1e03f */
[----:B------:R-:W-:Y:S01]  /*2410*/  ISETP.GT.AND P4, PT, R10, 0x8, P4 ;  /* 0x000000080a00780c */ /* 0x000fe20002784270 */
[----:B-----5:R-:W-:Y:S01]  /*2420*/  FMUL R14, R156, R11 ;  /* 0x0000000b9c0e7220 */ /* 0x020fe20000400000 */
[----:B------:R-:W-:Y:S01]  /*2430*/  IADD3 R26, P5, R7, R22, RZ ;  /* 0x00000016071a7210 */ /* 0x000fe20007fbe0ff */
[----:B------:R-:W-:Y:S02]  /*2440*/  UIADD3.X UR8, URZ, UR10, URZ, UP0, !UPT ;  /* 0x0000000a3f087290 */ /* 0x000fe400087fe43f */
[----:B------:R-:W-:Y:S01]  /*2450*/  IADD3 R18, P6, R18, UR7, RZ ;  /* 0x0000000712127c10 */ /* 0x000fe2000ffde0ff */
[----:B------:R-:W-:Y:S01]  /*2460*/  FFMA R157, R29, R9, R14 ;  /* 0x000000091d9d7223 */ /* 0x000fe2000000000e */
[----:B------:R-:W-:Y:S02]  /*2470*/  IMAD.X R27, R8, 0x1, R23, P5 ;  /* 0x00000001081b7824 */ /* 0x000fe400028e0617 */
[----:B------:R-:W-:-:S03]  /*2480*/  IADD3.X R19, R19, UR8, RZ, P6, !PT ;  /* 0x0000000813137c10 */ /* 0x000fc6000b7fe4ff */
[----:B------:R4:W-:Y:S04]  /*2490*/  @P2 STG.E desc[UR14][R26.64], R157 ;  /* 0x0000009d1a002986 */ /* 0x0009e8000c10190e */
[----:B------:R-:W3:Y:S01]  /*24a0*/  @P4 LDG.E.LTC128B R156, desc[UR14][R18.64] ;  /* 0x0000000e129c4981 */ /* 0x000ee2000c1e1920 */
[----:B--2---:R-:W-:Y:S01]  /*24b0*/  IADD3 R15, P2, R7, 0x20, RZ ;  /* 0x00000020070f7810 */ /* 0x004fe20007f5e0ff */
[----:B------:R-:W-:Y:S01]  /*24c0*/  BSSY B1, `(.L_x_35) ;  /* 0x000000e000017945 */ /* 0x000fe20003800000 */
[----:B------:R-:W-:Y:S02]  /*24d0*/  ISETP.GT.AND P1, PT, R10, 0x8, P1 ;  /* 0x000000080a00780c */ /* 0x000fe40000f24270 */
[----:B0-----:R-:W-:Y:S01]  /*24e0*/  IADD3 R16, P5, R15, R16, RZ ;  /* 0x000000100f107210 */ /* 0x001fe20007fbe0ff */
[----:B------:R-:W-:Y:S01]  /*24f0*/  IMAD.X R14, RZ, RZ, R8, P2 ;  /* 0x000000ffff0e7224 */ /* 0x000fe200010e0608 */
[----:B-1----:R-:W-:-:S02]  /*2500*/  IADD3 R20, P6, R20, UR7, RZ ;  /* 0x0000000714147c10 */ /* 0x002fc4000ffde0ff */
[----:B------:R-:W-:Y:S01]  /*2510*/  ISETP.GT.AND P2, PT, R13, 0x10, PT ;  /* 0x000000100d00780c */ /* 0x000fe20003f44270 */
[----:B------:R-:W-:Y:S01]  /*2520*/  IMAD.X R17, R14, 0x1, R17, P5 ;  /* 0x000000010e117824 */ /* 0x000fe200028e0611 */
[----:B------:R-:W-:Y:S02]  /*2530*/  IADD3 R28, P5, R15, R22, RZ ;  /* 0x000000160f1c7210 */ /* 0x000fe40007fbe0ff */
[----:B------:R-:W-:Y:S01]  /*2540*/  IADD3.X R21, R21, UR8, RZ, P6, !PT ;  /* 0x0000000815157c10 */ /* 0x000fe2000b7fe4ff */
[----:B---3--:R-:W-:-:S04]  /*2550*/  FMUL R29, R156, R11 ;  /* 0x0000000b9c1d7220 */ /* 0x008fc80000400000 */
[----:B------:R-:W-:-:S05]  /*2560*/  FFMA R159, R30, R9, R29 ;  /* 0x000000091e9f7223 */ /* 0x000fca000000001d */
[----:B------:R4:W-:Y:S01]  /*2570*/  @P4 STG.E desc[UR14][R16.64], R159 ;  /* 0x0000009f10004986 */ /* 0x0009e2000c10190e */
[----:B------:R-:W-:Y:S05]  /*2580*/  @!P1 BRA `(.L_x_36) ;  /* 0x0000000000049947 */ /* 0x000fea0003800000 */
[----:B------:R0:W5:Y:S02]  /*2590*/  LDG.E.LTC128B R156, desc[UR14][R20.64] ;  /* 0x0000000e149c7981 */ /* 0x000164000c1e1920 */
.L_x_36:
[----:B------:R-:W-:Y:S05]  /*25a0*/  BSYNC B1 ;  /* 0x0000000000017941 */ /* 0x000fea0003800000 */
.L_x_35:
[----:B----45:R-:W-:Y:S01]  /*25b0*/  FMUL R16, R156, R11 ;  /* 0x0000000b9c107220 */ /* 0x030fe20000400000 */
[----:B------:R-:W-:Y:S01]  /*25c0*/  IMAD.X R29, R14, 0x1, R23, P5 ;  /* 0x000000010e1d7824 */ /* 0x000fe200028e0617 */
[----:B------:R-:W-:Y:S01]  /*25d0*/  ISETP.GT.AND P4, PT, R10, RZ, P2 ;  /* 0x000000ff0a00720c */ /* 0x000fe20001784270 */
[----:B------:R-:W-:Y:S01]  /*25e0*/  BSSY B1, `(.L_x_37) ;  /* 0x0000008000017945 */ /* 0x000fe20003800000 */
[----:B------:R-:W-:Y:S01]  /*25f0*/  FFMA R17, R31, R9, R16 ;  /* 0x000000091f117223 */ /* 0x000fe20000000010 */
[----:B------:R-:W-:Y:S02]  /*2600*/  IADD3 R30, P6, R24, UR9, RZ ;  /* 0x00000009181e7c10 */ /* 0x000fe4000ffde0ff */
[----:B------:R-:W-:Y:S02]  /*2610*/  IADD3 R18, P5, R154, R7, RZ ;  /* 0x000000079a127210 */ /* 0x000fe40007fbe0ff */
[----:B------:R1:W-:Y:S01]  /*2620*/  @P1 STG.E desc[UR14][R28.64], R17 ;  /* 0x000000111c001986 */ /* 0x0003e2000c10190e */
[----:B------:R-:W-:-:S05]  /*2630*/  IADD3.X R31, R25, UR10, RZ, P6, !PT ;  /* 0x0000000a191f7c10 */ /* 0x000fca000b7fe4ff */
[----:B------:R-:W-:Y:S05]  /*2640*/  @!P4 BRA `(.L_x_38) ;  /* 0x000000000004c947 */ /* 0x000fea0003800000 */
[----:B------:R2:W5:Y:S02]  /*2650*/  LDG.E.LTC128B R156, desc[UR14][R30.64] ;  /* 0x0000000e1e9c7981 */ /* 0x000564000c1e1920 */
.L_x_38:
[----:B------:R-:W-:Y:S05]  /*2660*/  BSYNC B1 ;  /* 0x0000000000017941 */ /* 0x000fea0003800000 */
.L_x_37:
[----:B------:R-:W-:Y:S01]  /*2670*/  ISETP.GT.AND P1, PT, R13, 0x11, PT ;  /* 0x000000110d00780c */ /* 0x000fe20003f24270 */
[----:B------:R-:W-:Y:S02]  /*2680*/  IMAD.X R19, R155, 0x1, R8, P5 ;  /* 0x000000019b137824 */ /* 0x000fe400028e0608 */
[----:B-1---5:R-:W-:Y:S01]  /*2690*/  FMUL R17, R156, R11 ;  /* 0x0000000b9c117220 */ /* 0x022fe20000400000 */
[----:B------:R-:W-:Y:S01]  /*26a0*/  BSSY B1, `(.L_x_39) ;  /* 0x0000009000017945 */ /* 0x000fe20003800000 */
[----:B------:R-:W-:Y:S02]  /*26b0*/  ISETP.GT.AND P5, PT, R10, RZ, P1 ;  /* 0x000000ff0a00720c */ /* 0x000fe40000fa4270 */
[----:B------:R-:W-:Y:S01]  /*26c0*/  FFMA R17, R32, R9, R17 ;  /* 0x0000000920117223 */ /* 0x000fe20000000011 */
[----:B------:R-:W-:-:S04]  /*26d0*/  IADD3 R16, P6, R26, R7, RZ ;  /* 0x000000071a107210 */ /* 0x000fc80007fde0ff */
[----:B------:R1:W-:Y:S01]  /*26e0*/  @P4 STG.E desc[UR14][R18.64], R17 ;  /* 0x0000001112004986 */ /* 0x0003e2000c10190e */
[----:B------:R-:W-:-:S04]  /*26f0*/  IADD3 R28, P4, R152, UR9, RZ ;  /* 0x00000009981c7c10 */ /* 0x000fc8000ff9e0ff */
[----:B------:R-:W-:Y:S01]  /*2700*/  IADD3.X R29, R153, UR10, RZ, P4, !PT ;  /* 0x0000000a991d7c10 */ /* 0x000fe2000a7fe4ff */
[----:B------:R-:W-:Y:S08]  /*2710*/  @!P5 BRA `(.L_x_40) ;  /* 0x000000000004d947 */ /* 0x000ff00003800000 */
[----:B------:R3:W5:Y:S02]  /*2720*/  LDG.E.LTC128B R156, desc[UR14][R28.64] ;  /* 0x0000000e1c9c7981 */ /* 0x000764000c1e1920 */
.L_x_40:
[----:B------:R-:W-:Y:S05]  /*2730*/  BSYNC B1 ;  /* 0x0000000000017941 */ /* 0x000fea0003800000 */
.L_x_39:
[----:B0----5:R-:W-:Y:S01]  /*2740*/  FMUL R20, R156, R11 ;  /* 0x0000000b9c147220 */ /* 0x021fe20000400000 */
[----:B-1----:R-:W-:Y:S01]  /*2750*/  IMAD.X R17, R27, 0x1, R8, P6 ;  /* 0x000000011b117824 */ /* 0x002fe200030e0608 */
[----:B------:R-:W-:Y:S01]  /*2760*/  ISETP.GT.AND P4, PT, R10, 0x8, P2 ;  /* 0x000000080a00780c */ /* 0x000fe20001784270 */
[----:B------:R-:W-:Y:S01]  /*2770*/  BSSY B1, `(.L_x_41) ;  /* 0x0000007000017945 */ /* 0x000fe20003800000 */
[----:B------:R-:W-:Y:S01]  /*2780*/  FFMA R33, R33, R9, R20 ;  /* 0x0000000921217223 */ /* 0x000fe20000000014 */
[----:B------:R-:W-:-:S04]  /*2790*/  IADD3 R20, P2, R24, UR7, RZ ;  /* 0x0000000718147c10 */ /* 0x000fc8000ff5e0ff */
[----:B------:R0:W-:Y:S01]  /*27a0*/  @P5 STG.E desc[UR14][R16.64], R33 ;  /* 0x0000002110005986 */ /* 0x0001e2000c10190e */
[----:B------:R-:W-:-:S05]  /*27b0*/  IADD3.X R21, R25, UR8, RZ, P2, !PT ;  /* 0x0000000819157c10 */ /* 0x000fca00097fe4ff */
[----:B------:R-:W-:Y:S05]  /*27c0*/  @!P4 BRA `(.L_x_42) ;  /* 0x000000000004c947 */ /* 0x000fea0003800000 */
[----:B------:R1:W5:Y:S02]  /*27d0*/  LDG.E.LTC128B R156, desc[UR14][R20.64] ;  /* 0x0000000e149c7981 */ /* 0x000364000c1e1920 */
.L_x_42:
[----:B------:R-:W-:Y:S05]  /*27e0*/  BSYNC B1 ;  /* 0x0000000000017941 */ /* 0x000fea0003800000 */
.L_x_41:
[----:B-1---5:R-:W-:Y:S01]  /*27f0*/  FMUL R21, R156, R11 ;  /* 0x0000000b9c157220 */ /* 0x022fe20000400000 */
[----:B------:R-:W-:Y:S01]  /*2800*/  IADD3 R20, P5, R15, R154, RZ ;  /* 0x0000009a0f147210 */ /* 0x000fe20007fbe0ff */
[----:B------:R-:W-:Y:S01]  /*2810*/  BSSY B1, `(.L_x_43) ;  /* 0x000000b000017945 */ /* 0x000fe20003800000 */
[----:B------:R-:W-:Y:S01]  /*2820*/  ISETP.GT.AND P1, PT, R10, 0x8, P1 ;  /* 0x000000080a00780c */ /* 0x000fe20000f24270 */
[----:B------:R-:W-:Y:S01]  /*2830*/  FFMA R25, R34, R9, R21 ;  /* 0x0000000922197223 */ /* 0x000fe20000000015 */
[----:B------:R-:W-:Y:S01]  /*2840*/  IADD3 R22, P6, R152, UR7, RZ ;  /* 0x0000000798167c10 */ /* 0x000fe2000ffde0ff */
[----:B------:R-:W-:Y:S01]  /*2850*/  IMAD.X R21, R14, 0x1, R155, P5 ;  /* 0x000000010e157824 */ /* 0x000fe200028e069b */
[----:B------:R-:W-:Y:S02]  /*2860*/  ISETP.GT.AND P2, PT, R13, 0x18, PT ;  /* 0x000000180d00780c */ /* 0x000fe40003f44270 */
[----:B------:R-:W-:Y:S02]  /*2870*/  IADD3 R24, P5, R15, R26, RZ ;  /* 0x0000001a0f187210 */ /* 0x000fe40007fbe0ff */
[----:B------:R1:W-:Y:S01]  /*2880*/  @P4 STG.E desc[UR14][R20.64], R25 ;  /* 0x0000001914004986 */ /* 0x0003e2000c10190e */
[----:B------:R-:W-:-:S04]  /*2890*/  IADD3.X R23, R153, UR8, RZ, P6, !PT ;  /* 0x0000000899177c10 */ /* 0x000fc8000b7fe4ff */
[----:B------:R-:W-:Y:S06]  /*28a0*/  @!P1 BRA `(.L_x_44) ;  /* 0x0000000000049947 */ /* 0x000fec0003800000 */
[----:B------:R4:W5:Y:S02]  /*28b0*/  LDG.E.LTC128B R156, desc[UR14][R22.64] ;  /* 0x0000000e169c7981 */ /* 0x000964000c1e1920 */
.L_x_44:
[----:B------:R-:W-:Y:S05]  /*28c0*/  BSYNC B1 ;  /* 0x0000000000017941 */ /* 0x000fea0003800000 */
.L_x_43:
[----:B-1---5:R-:W-:Y:S01]  /*28d0*/  FMUL R20, R156, R11 ;  /* 0x0000000b9c147220 */ /* 0x022fe20000400000 */
[----:B------:R-:W-:Y:S01]  /*28e0*/  IMAD.X R25, R14, 0x1, R27, P5 ;  /* 0x000000010e197824 */ /* 0x000fe200028e061b */
[----:B------:R-:W-:Y:S01]  /*28f0*/  ISETP.GT.AND P4, PT, R10, RZ, P2 ;  /* 0x000000ff0a00720c */ /* 0x000fe20001784270 */
[----:B------:R-:W-:Y:S01]  /*2900*/  BSSY B1, `(.L_x_45) ;  /* 0x0000008000017945 */ /* 0x000fe20003800000 */
[----:B------:R-:W-:Y:S01]  /*2910*/  FFMA R35, R35, R9, R20 ;  /* 0x0000000923237223 */ /* 0x000fe20000000014 */
[----:B------:R-:W-:Y:S02]  /*2920*/  IADD3 R26, P6, R30, UR9, RZ ;  /* 0x000000091e1a7c10 */ /* 0x000fe4000ffde0ff */
[----:B----4-:R-:W-:Y:S02]  /*2930*/  IADD3 R22, P5, R18, R7, RZ ;  /* 0x0000000712167210 */ /* 0x010fe40007fbe0ff */
[----:B------:R1:W-:Y:S01]  /*2940*/  @P1 STG.E desc[UR14][R24.64], R35 ;  /* 0x0000002318001986 */ /* 0x0003e2000c10190e */
[----:B------:R-:W-:-:S05]  /*2950*/  IADD3.X R27, R31, UR10, RZ, P6, !PT ;  /* 0x0000000a1f1b7c10 */ /* 0x000fca000b7fe4ff */
[----:B------:R-:W-:Y:S05]  /*2960*/  @!P4 BRA `(.L_x_46) ;  /* 0x000000000004c947 */ /* 0x000fea0003800000 */
[----:B------:R4:W5:Y:S02]  /*2970*/  LDG.E.LTC128B R156, desc[UR14][R26.64] ;  /* 0x0000000e1a9c7981 */ /* 0x000964000c1e1920 */
.L_x_46:
[----:B------:R-:W-:Y:S05]  /*2980*/  BSYNC B1 ;  /* 0x0000000000017941 */ /* 0x000fea0003800000 */
.L_x_45:
[----:B------:R-:W-:Y:S01]  /*2990*/  ISETP.GT.AND P1, PT, R13, 0x19, PT ;  /* 0x000000190d00780c */ /* 0x000fe20003f24270 */
[----:B------:R-:W-:Y:S02]  /*29a0*/  IMAD.X R23, R19, 0x1, R8, P5 ;  /* 0x0000000113177824 */ /* 0x000fe400028e0608 */
[----:B-----5:R-:W-:Y:S01]  /*29b0*/  FMUL R21, R156, R11 ;  /* 0x0000000b9c157220 */ /* 0x020fe20000400000 */
[----:B------:R-:W-:Y:S01]  /*29c0*/  BSSY B1, `(.L_x_47) ;  /* 0x0000009000017945 */ /* 0x000fe20003800000 */
[----:B------:R-:W-:Y:S02]  /*29d0*/  ISETP.GT.AND P5, PT, R10, RZ, P1 ;  /* 0x000000ff0a00720c */ /* 0x000fe40000fa4270 */
[----:B------:R-:W-:Y:S01]  /*29e0*/  FFMA R21, R36, R9, R21 ;  /* 0x0000000924157223 */ /* 0x000fe20000000015 */
[----:B------:R-:W-:-:S04]  /*29f0*/  IADD3 R20, P6, R16, R7, RZ ;  /* 0x0000000710147210 */ /* 0x000fc80007fde0ff */
[----:B------:R0:W-:Y:S01]  /*2a00*/  @P4 STG.E desc[UR14][R22.64], R21 ;  /* 0x0000001516004986 */ /* 0x0001e2000c10190e */
[----:B-1----:R-:W-:-:S04]  /*2a10*/  IADD3 R24, P4, R28, UR9, RZ ;  /* 0x000000091c187c10 */ /* 0x002fc8000ff9e0ff */
[----:B------:R-:W-:Y:S01]  /*2a20*/  IADD3.X R25, R29, UR10, RZ, P4, !PT ;  /* 0x0000000a1d197c10 */ /* 0x000fe2000a7fe4ff */
[----:B------:R-:W-:Y:S08]  /*2a30*/  @!P5 BRA `(.L_x_48) ;  /* 0x000000000004d947 */ /* 0x000ff00003800000 */
[----:B------:R1:W5:Y:S02]  /*2a40*/  LDG.E.LTC128B R156, desc[UR14][R24.64] ;  /* 0x0000000e189c7981 */ /* 0x000364000c1e1920 */
.L_x_48:
[----:B------:R-:W-:Y:S05]  /*2a50*/  BSYNC B1 ;  /* 0x0000000000017941 */ /* 0x000fea0003800000 */
.L_x_47:
[----:B-----5:R-:W-:Y:S01]  /*2a60*/  FMUL R32, R156, R11 ;  /* 0x0000000b9c207220 */ /* 0x020fe20000400000 */
[----:B0-----:R-:W-:Y:S01]  /*2a70*/  IMAD.X R21, R17, 0x1, R8, P6 ;  /* 0x0000000111157824 */ /* 0x001fe200030e0608 */
[----:B------:R-:W-:Y:S01]  /*2a80*/  ISETP.GT.AND P4, PT, R10, 0x8, P2 ;  /* 0x000000080a00780c */ /* 0x000fe20001784270 */
[----:B------:R-:W-:Y:S01]  /*2a90*/  BSSY B1, `(.L_x_49) ;  /* 0x0000007000017945 */ /* 0x000fe20003800000 */
[----:B------:R-:W-:Y:S01]  /*2aa0*/  FFMA R37, R37, R9, R32 ;  /* 0x0000000925257223 */ /* 0x000fe20000000020 */
[----:B--2---:R-:W-:-:S04]  /*2ab0*/  IADD3 R30, P2, R30, UR7, RZ ;  /* 0x000000071e1e7c10 */ /* 0x004fc8000ff5e0ff */
[----:B------:R0:W-:Y:S01]  /*2ac0*/  @P5 STG.E desc[UR14][R20.64], R37 ;  /* 0x0000002514005986 */ /* 0x0001e2000c10190e */
[----:B------:R-:W-:-:S05]  /*2ad0*/  IADD3.X R31, R31, UR8, RZ, P2, !PT ;  /* 0x000000081f1f7c10 */ /* 0x000fca00097fe4ff */
[----:B------:R-:W-:Y:S05]  /*2ae0*/  @!P4 BRA `(.L_x_50) ;  /* 0x000000000004c947 */ /* 0x000fea0003800000 */
[----:B------:R2:W5:Y:S02]  /*2af0*/  LDG.E.LTC128B R156, desc[UR14][R30.64] ;  /* 0x0000000e1e9c7981 */ /* 0x000564000c1e1920 */
.L_x_50:
[----:B------:R-:W-:Y:S05]  /*2b00*/  BSYNC B1 ;  /* 0x0000000000017941 */ /* 0x000fea0003800000 */
.L_x_49:
[----:B------:R-:W-:Y:S01]  /*2b10*/  IADD3 R18, P5, R18, R15, RZ ;  /* 0x0000000f12127210 */ /* 0x000fe20007fbe0ff */
[----:B--2--5:R-:W-:Y:S01]  /*2b20*/  FMUL R31, R156, R11 ;  /* 0x0000000b9c1f7220 */ /* 0x024fe20000400000 */
[----:B------:R-:W-:Y:S01]  /*2b30*/  ISETP.GT.AND P1, PT, R10, 0x8, P1 ;  /* 0x000000080a00780c */ /* 0x000fe20000f24270 */
[----:B------:R-:W-:Y:S01]  /*2b40*/  BSSY B1, `(.L_x_51) ;  /* 0x000000a000017945 */ /* 0x000fe20003800000 */
[----:B---3--:R-:W-:Y:S01]  /*2b50*/  IADD3 R28, P6, R28, UR7, RZ ;  /* 0x000000071c1c7c10 */ /* 0x008fe2000ffde0ff */
[----:B------:R-:W-:Y:S01]  /*2b60*/  FFMA R31, R38, R9, R31 ;  /* 0x00000009261f7223 */ /* 0x000fe2000000001f */
[----:B------:R-:W-:Y:S01]  /*2b70*/  IMAD.X R19, R19, 0x1, R14, P5 ;  /* 0x0000000113137824 */ /* 0x000fe200028e060e */
[----:B------:R-:W-:Y:S02]  /*2b80*/  ISETP.GT.AND P2, PT, R13, 0x20, PT ;  /* 0x000000200d00780c */ /* 0x000fe40003f44270 */
[----:B------:R-:W-:Y:S02]  /*2b90*/  IADD3 R30, P5, R16, R15, RZ ;  /* 0x0000000f101e7210 */ /* 0x000fe40007fbe0ff */
[----:B------:R2:W-:Y:S01]  /*2ba0*/  @P4 STG.E desc[UR14][R18.64], R31 ;  /* 0x0000001f12004986 */ /* 0x0005e2000c10190e */
[----:B------:R-:W-:-:S03]  /*2bb0*/  IADD3.X R29, R29, UR8, RZ, P6, !PT ;  /* 0x000000081d1d7c10 */ /* 0x000fc6000b7fe4ff */
[----:B------:R-:W-:Y:S07]  /*2bc0*/  @!P1 BRA `(.L_x_52) ;  /* 0x0000000000049947 */ /* 0x000fee0003800000 */
[----:B------:R3:W5:Y:S02]  /*2bd0*/  LDG.E.LTC128B R156, desc[UR14][R28.64] ;  /* 0x0000000e1c9c7981 */ /* 0x000764000c1e1920 */
.L_x_52:
[----:B------:R-:W-:Y:S05]  /*2be0*/  BSYNC B1 ;  /* 0x0000000000017941 */ /* 0x000fea0003800000 */
.L_x_51:
[----:B-----5:R-:W-:Y:S01]  /*2bf0*/  FMUL R16, R156, R11 ;  /* 0x0000000b9c107220 */ /* 0x020fe20000400000 */
[----:B--2---:R-:W-:Y:S01]  /*2c00*/  IMAD.X R31, R17, 0x1, R14, P5 ;  /* 0x00000001111f7824 */ /* 0x004fe200028e060e */
        /* <DEDUP_REMOVED lines=9> */
.L_x_54:
[----:B------:R-:W-:Y:S05]  /*2ca0*/  BSYNC B1 ;  /* 0x0000000000017941 */ /* 0x000fea0003800000 */
.L_x_53:
[----:B------:R-:W-:Y:S01]  /*2cb0*/  ISETP.GT.AND P1, PT, R13, 0x21, PT ;  /* 0x000000210d00780c */ /* 0x000fe20003f24270 */
[----:B------:R-:W-:Y:S02]  /*2cc0*/  IMAD.X R19, R23, 0x1, R8, P5 ;  /* 0x0000000117137824 */ /* 0x000fe400028e0608 */
[----:B---3-5:R-:W-:Y:S01]  /*2cd0*/  FMUL R29, R156, R11 ;  /* 0x0000000b9c1d7220 */ /* 0x028fe20000400000 */
[----:B------:R-:W-:Y:S01]  /*2ce0*/  BSSY B1, `(.L_x_55) ;  /* 0x0000009000017945 */ /* 0x000fe20003800000 */
[----:B------:R-:W-:Y:S02]  /*2cf0*/  ISETP.GT.AND P5, PT, R10, RZ, P1 ;  /* 0x000000ff0a00720c */ /* 0x000fe40000fa4270 */
[----:B--2---:R-:W-:Y:S01]  /*2d00*/  FFMA R31, R40, R9, R29 ;  /* 0x00000009281f7223 */ /* 0x004fe2000000001d */
[----:B------:R-:W-:-:S04]  /*2d10*/  IADD3 R30, P6, R20, R7, RZ ;  /* 0x00000007141e7210 */ /* 0x000fc80007fde0ff */
[----:B------:R2:W-:Y:S01]  /*2d20*/  @P4 STG.E desc[UR14][R18.64], R31 ;  /* 0x0000001f12004986 */ /* 0x0005e2000c10190e */
[----:B------:R-:W-:-:S04]  /*2d30*/  IADD3 R28, P4, R24, UR9, RZ ;  /* 0x00000009181c7c10 */ /* 0x000fc8000ff9e0ff */
[----:B------:R-:W-:Y:S01]  /*2d40*/  IADD3.X R29, R25, UR10, RZ, P4, !PT ;  /* 0x0000000a191d7c10 */ /* 0x000fe2000a7fe4ff */
[----:B------:R-:W-:Y:S08]  /*2d50*/  @!P5 BRA `(.L_x_56) ;  /* 0x000000000004d947 */ /* 0x000ff00003800000 */
[----:B------:R3:W5:Y:S02]  /*2d60*/  LDG.E.LTC128B R156, desc[UR14][R28.64] ;  /* 0x0000000e1c9c7981 */ /* 0x000764000c1e1920 */
.L_x_56:
[----:B------:R-:W-:Y:S05]  /*2d70*/  BSYNC B1 ;  /* 0x0000000000017941 */ /* 0x000fea0003800000 */
.L_x_55:
[----:B-----5:R-:W-:Y:S01]  /*2d80*/  FMUL R32, R156, R11 ;  /* 0x0000000b9c207220 */ /* 0x020fe20000400000 */
[----:B--2---:R-:W-:Y:S01]  /*2d90*/  IMAD.X R31, R21, 0x1, R8, P6 ;  /* 0x00000001151f7824 */ /* 0x004fe200030e0608 */
[----:B------:R-:W-:Y:S01]  /*2da0*/  ISETP.GT.AND P4, PT, R10, 0x8, P2 ;  /* 0x000000080a00780c */ /* 0x000fe20001784270 */
[----:B------:R-:W-:Y:S01]  /*2db0*/  BSSY B1, `(.L_x_57) ;  /* 0x0000007000017945 */ /* 0x000fe20003800000 */
[----:B------:R-:W-:Y:S01]  /*2dc0*/  FFMA R41, R41, R9, R32 ;  /* 0x0000000929297223 */ /* 0x000fe20000000020 */
[----:B----4-:R-:W-:-:S04]  /*2dd0*/  IADD3 R26, P2, R26, UR7, RZ ;  /* 0x000000071a1a7c10 */ /* 0x010fc8000ff5e0ff */
[----:B------:R2:W-:Y:S01]  /*2de0*/  @P5 STG.E desc[UR14][R30.64], R41 ;  /* 0x000000291e005986 */ /* 0x0005e2000c10190e */
[----:B------:R-:W-:-:S05]  /*2df0*/  IADD3.X R27, R27, UR8, RZ, P2, !PT ;  /* 0x000000081b1b7c10 */ /* 0x000fca00097fe4ff */
[----:B------:R-:W-:Y:S05]  /*2e00*/  @!P4 BRA `(.L_x_58) ;  /* 0x000000000004c947 */ /* 0x000fea0003800000 */
[----:B------:R4:W5:Y:S02]  /*2e10*/  LDG.E.LTC128B R156, desc[UR14][R26.64] ;  /* 0x0000000e1a9c7981 */ /* 0x000964000c1e1920 */
.L_x_58:
[----:B------:R-:W-:Y:S05]  /*2e20*/  BSYNC B1 ;  /* 0x0000000000017941 */ /* 0x000fea0003800000 */
.L_x_57:
[----:B------:R-:W-:Y:S01]  /*2e30*/  IADD3 R22, P5, R22, R15, RZ ;  /* 0x0000000f16167210 */ /* 0x000fe20007fbe0ff */
[----:B----45:R-:W-:Y:S01]  /*2e40*/  FMUL R27, R156, R11 ;  /* 0x0000000b9c1b7220 */ /* 0x030fe20000400000 */
[----:B------:R-:W-:Y:S01]  /*2e50*/  ISETP.GT.AND P1, PT, R10, 0x8, P1 ;  /* 0x000000080a00780c */ /* 0x000fe20000f24270 */
[----:B------:R-:W-:Y:S01]  /*2e60*/  BSSY B1, `(.L_x_59) ;  /* 0x000000a000017945 */ /* 0x000fe20003800000 */
[----:B-1----:R-:W-:Y:S01]  /*2e70*/  IADD3 R24, P6, R24, UR7, RZ ;  /* 0x0000000718187c10 */ /* 0x002fe2000ffde0ff */
        /* <DEDUP_REMOVED lines=8> */
.L_x_60:
[----:B------:R-:W-:Y:S05]  /*2f00*/  BSYNC B1 ;  /* 0x0000000000017941 */ /* 0x000fea0003800000 */
.L_x_59:
[----:B0----5:R-:W-:Y:S01]  /*2f10*/  FMUL R20, R156, R11 ;  /* 0x0000000b9c147220 */ /* 0x021fe20000400000 */
[----:B-1----:R-:W-:Y:S01]  /*2f20*/  IMAD.X R27, R21, 0x1, R14, P5 ;  /* 0x00000001151b7824 */ /* 0x002fe200028e060e */
        /* <DEDUP_REMOVED lines=9> */
.L_x_62:
[----:B------:R-:W-:Y:S05]  /*2fc0*/  BSYNC B1 ;  /* 0x0000000000017941 */ /* 0x000fea0003800000 */
.L_x_61:
[----:B------:R-:W-:Y:S01]  /*2fd0*/  ISETP.GT.AND P1, PT, R13, 0x29, PT ;  /* 0x000000290d00780c */ /* 0x000fe20003f24270 */
[----:B------:R-:W-:Y:S02]  /*2fe0*/  IMAD.X R23, R19, 0x1, R8, P5 ;  /* 0x0000000113177824 */ /* 0x000fe400028e0608 */
[----:B----45:R-:W-:Y:S01]  /*2ff0*/  FMUL R25, R156, R11 ;  /* 0x0000000b9c197220 */ /* 0x030fe20000400000 */
[----:B------:R-:W-:Y:S01]  /*3000*/  BSSY B1, `(.L_x_63) ;  /* 0x0000009000017945 */ /* 0x000fe20003800000 */
[----:B------:R-:W-:Y:S02]  /*3010*/  ISETP.GT.AND P5, PT, R10, RZ, P1 ;  /* 0x000000ff0a00720c */ /* 0x000fe40000fa4270 */
[----:B0-----:R-:W-:Y:S01]  /*3020*/  FFMA R27, R44, R9, R25 ;  /* 0x000000092c1b7223 */ /* 0x001fe20000000019 */
[----:B------:R-:W-:-:S04]  /*3030*/  IADD3 R26, P6, R30, R7, RZ ;  /* 0x000000071e1a7210 */ /* 0x000fc80007fde0ff */
[----:B------:R0:W-:Y:S01]  /*3040*/  @P4 STG.E desc[UR14][R22.64], R27 ;  /* 0x0000001b16004986 */ /* 0x0001e2000c10190e */
[----:B------:R-:W-:-:S04]  /*3050*/  IADD3 R24, P4, R28, UR9, RZ ;  /* 0x000000091c187c10 */ /* 0x000fc8000ff9e0ff */
[----:B------:R-:W-:Y:S01]  /*3060*/  IADD3.X R25, R29, UR10, RZ, P4, !PT ;  /* 0x0000000a1d197c10 */ /* 0x000fe2000a7fe4ff */
[----:B------:R-:W-:Y:S08]  /*3070*/  @!P5 BRA `(.L_x_64) ;  /* 0x000000000004d947 */ /* 0x000ff00003800000 */
[----:B------:R4:W5:Y:S02]  /*3080*/  LDG.E.LTC128B R156, desc[UR14][R24.64] ;  /* 0x0000000e189c7981 */ /* 0x000964000c1e1920 */
.L_x_64:
[----:B------:R-:W-:Y:S05]  /*3090*/  BSYNC B1 ;  /* 0x0000000000017941 */ /* 0x000fea0003800000 */
.L_x_63:
[----:B-----5:R-:W-:Y:S01]  /*30a0*/  FMUL R32, R156, R11 ;  /* 0x0000000b9c207220 */ /* 0x020fe20000400000 */
[----:B0-----:R-:W-:Y:S01]  /*30b0*/  IMAD.X R27, R31, 0x1, R8, P6 ;  /* 0x000000011f1b7824 */ /* 0x001fe200030e0608 */
        /* <DEDUP_REMOVED lines=8> */
.L_x_66:
[----:B------:R-:W-:Y:S05]  /*3140*/  BSYNC B1 ;  /* 0x0000000000017941 */ /* 0x000fea0003800000 */
.L_x_65:
[----:B0----5:R-:W-:Y:S01]  /*3150*/  FMUL R17, R156, R11 ;  /* 0x0000000b9c117220 */ /* 0x021fe20000400000 */
        /* <DEDUP_REMOVED lines=12> */
.L_x_68:
[----:B------:R-:W-:Y:S05]  /*3220*/  BSYNC B1 ;  /* 0x0000000000017941 */ /* 0x000fea0003800000 */
.L_x_67:
[----:B0----5:R-:W-:Y:S01]  /*3230*/  FMUL R16, R156, R11 ;  /* 0x0000000b9c107220 */ /* 0x021fe20000400000 */
        /* <DEDUP_REMOVED lines=10> */
.L_x_70:
[----:B------:R-:W-:Y:S05]  /*32e0*/  BSYNC B1 ;  /* 0x0000000000017941 */ /* 0x000fea0003800000 */
.L_x_69:
        /* <DEDUP_REMOVED lines=12> */
.L_x_72:
[----:B------:R-:W-:Y:S05]  /*33b0*/  BSYNC B1 ;  /* 0x0000000000017941 */ /* 0x000fea0003800000 */
.L_x_71:
[----:B0----5:R-:W-:Y:S01]  /*33c0*/  FMUL R32, R156, R11 ;  /* 0x0000000b9c207220 */ /* 0x021fe20000400000 */
[----:B--2---:R-:W-:Y:S01]  /*33d0*/  IMAD.X R31, R27, 0x1, R8, P6 ;  /* 0x000000011b1f7824 */ /* 0x004fe200030e0608 */
[----:B------:R-:W-:Y:S01]  /*33e0*/  ISETP.GT.AND P4, PT, R10, 0x8, P2 ;  /* 0x000000080a00780c */ /* 0x000fe20001784270 */
[----:B------:R-:W-:Y:S01]  /*33f0*/  BSSY B1, `(.L_x_73) ;  /* 0x0000007000017945 */ /* 0x000fe20003800000 */
[----:B------:R-:W-:Y:S01]  /*3400*/  FFMA R49, R49, R9, R32 ;  /* 0x0000000931317223 */ /* 0x000fe20000000020 */
[----:B-1----:R-:W-:-:S04]  /*3410*/  IADD3 R20, P2, R20, UR7, RZ ;  /* 0x0000000714147c10 */ /* 0x002fc8000ff5e0ff */
[----:B------:R0:W-:Y:S01]  /*3420*/  @P5 STG.E desc[UR14][R30.64], R49 ;  /* 0x000000311e005986 */ /* 0x0001e2000c10190e */
[----:B------:R-:W-:-:S05]  /*3430*/  IADD3.X R21, R21, UR8, RZ, P2, !PT ;  /* 0x0000000815157c10 */ /* 0x000fca00097fe4ff */
[----:B------:R-:W-:Y:S05]  /*3440*/  @!P4 BRA `(.L_x_74) ;  /* 0x000000000004c947 */ /* 0x000fea0003800000 */
[----:B------:R1:W5:Y:S02]  /*3450*/  LDG.E.LTC128B R156, desc[UR14][R20.64] ;  /* 0x0000000e149c7981 */ /* 0x000364000c1e1920 */
.L_x_74:
[----:B------:R-:W-:Y:S05]  /*3460*/  BSYNC B1 ;  /* 0x0000000000017941 */ /* 0x000fea0003800000 */
.L_x_73:
        /* <DEDUP_REMOVED lines=13> */
.L_x_76:
[----:B------:R-:W-:Y:S05]  /*3540*/  BSYNC B1 ;  /* 0x0000000000017941 */ /* 0x000fea0003800000 */
.L_x_75:
[----:B-1---5:R-:W-:Y:S01]  /*3550*/  FMUL R20, R156, R11 ;  /* 0x0000000b9c147220 */ /* 0x022fe20000400000 */
[----:B------:R-:W-:Y:S01]  /*3560*/  IMAD.X R33, R27, 0x1, R14, P5 ;  /* 0x000000011b217824 */ /* 0x000fe200028e060e */
[----:B------:R-:W-:Y:S01]  /*3570*/  ISETP.GT.AND P4, PT, R10, RZ, P2 ;  /* 0x000000ff0a00720c */ /* 0x000fe20001784270 */
[----:B------:R-:W-:Y:S01]  /*3580*/  BSSY B1, `(.L_x_77) ;  /* 0x0000008000017945 */ /* 0x000fe20003800000 */
[----:B------:R-:W-:Y:S01]  /*3590*/  FFMA R51, R51, R9, R20 ;  /* 0x0000000933337223 */ /* 0x000fe20000000014 */
[----:B------:R-:W-:Y:S02]  /*35a0*/  IADD3 R20, P6, R16, UR9, RZ ;  /* 0x0000000910147c10 */ /* 0x000fe4000ffde0ff */
[----:B--2---:R-:W-:Y:S02]  /*35b0*/  IADD3 R22, P5, R18, R7, RZ ;  /* 0x0000000712167210 */ /* 0x004fe40007fbe0ff */
[----:B------:R1:W-:Y:S01]  /*35c0*/  @P1 STG.E desc[UR14][R32.64], R51 ;  /* 0x0000003320001986 */ /* 0x0003e2000c10190e */
[----:B------:R-:W-:-:S05]  /*35d0*/  IADD3.X R21, R17, UR10, RZ, P6, !PT ;  /* 0x0000000a11157c10 */ /* 0x000fca000b7fe4ff */
[----:B------:R-:W-:Y:S05]  /*35e0*/  @!P4 BRA `(.L_x_78) ;  /* 0x000000000004c947 */ /* 0x000fea0003800000 */
[----:B------:R2:W5:Y:S02]  /*35f0*/  LDG.E.LTC128B R156, desc[UR14][R20.64] ;  /* 0x0000000e149c7981 */ /* 0x000564000c1e1920 */
.L_x_78:
[----:B------:R-:W-:Y:S05]  /*3600*/  BSYNC B1 ;  /* 0x0000000000017941 */ /* 0x000fea0003800000 */
.L_x_77:
[----:B------:R-:W-:Y:S01]  /*3610*/  ISETP.GT.AND P1, PT, R13, 0x39, PT ;  /* 0x000000390d00780c */ /* 0x000fe20003f24270 */
[----:B------:R-:W-:Y:S02]  /*3620*/  IMAD.X R23, R19, 0x1, R8, P5 ;  /* 0x0000000113177824 */ /* 0x000fe400028e0608 */
[----:B----45:R-:W-:Y:S01]  /*3630*/  FMUL R25, R156, R11 ;  /* 0x0000000b9c197220 */ /* 0x030fe20000400000 */
        /* <DEDUP_REMOVED lines=9> */
.L_x_80:
[----:B------:R-:W-:Y:S05]  /*36d0*/  BSYNC B1 ;  /* 0x0000000000017941 */ /* 0x000fea0003800000 */
.L_x_79:
[----:B-1---5:R-:W-:Y:S01]  /*36e0*/  FMUL R32, R156, R11 ;  /* 0x0000000b9c207220 */ /* 0x022fe20000400000 */
[----:B----4-:R-:W-:Y:S01]  /*36f0*/  IMAD.X R27, R31, 0x1, R8, P6 ;  /* 0x000000011f1b7824 */ /* 0x010fe200030e0608 */
        /* <DEDUP_REMOVED lines=8> */
.L_x_82:
[----:B------:R-:W-:Y:S05]  /*3780*/  BSYNC B1 ;  /* 0x0000000000017941 */ /* 0x000fea0003800000 */
.L_x_81:
[----:B----45:R-:W-:Y:S01]  /*3790*/  FMUL R17, R156, R11 ;  /* 0x0000000b9c117220 */ /* 0x030fe20000400000 */
        /* <DEDUP_REMOVED lines=12> */
.L_x_84:
[----:B------:R-:W-:Y:S05]  /*3860*/  BSYNC B1 ;  /* 0x0000000000017941 */ /* 0x000fea0003800000 */
.L_x_83:
[----:B----45:R-:W-:Y:S01]  /*3870*/  FMUL R16, R156, R11 ;  /* 0x0000000b9c107220 */ /* 0x030fe20000400000 */
[----:B------:R-:W-:Y:S01]  /*3880*/  IMAD.X R33, R31, 0x1, R14, P5 ;  /* 0x000000011f217824 */ /* 0x000fe200028e060e */
[----:B------:R-:W-:Y:S01]  /*3890*/  ISETP.GT.AND P4, PT, R10, RZ, P2 ;  /* 0x000000ff0a00720c */ /* 0x000fe20001784270 */
[----:B------:R-:W-:Y:S01]  /*38a0*/  BSSY B1, `(.L_x_85) ;  /* 0x0000008000017945 */ /* 0x000fe20003800000 */
[----:B------:R-:W-:Y:S01]  /*38b0*/  FFMA R55, R55, R9, R16 ;  /* 0x0000000937377223 */ /* 0x000fe20000000010 */
[----:B------:R-:W-:Y:S02]  /*38c0*/  IADD3 R16, P6, R20, UR9, RZ ;  /* 0x0000000914107c10 */ /* 0x000fe4000ffde0ff */
[----:B0-----:R-:W-:Y:S02]  /*38d0*/  IADD3 R18, P5, R22, R7, RZ ;  /* 0x0000000716127210 */ /* 0x001fe40007fbe0ff */
[----:B------:R0:W-:Y:S01]  /*38e0*/  @P1 STG.E desc[UR14][R32.64], R55 ;  /* 0x0000003720001986 */ /* 0x0001e2000c10190e */
[----:B------:R-:W-:-:S05]  /*38f0*/  IADD3.X R17, R21, UR10, RZ, P6, !PT ;  /* 0x0000000a15117c10 */ /* 0x000fca000b7fe4ff */
[----:B------:R-:W-:Y:S05]  /*3900*/  @!P4 BRA `(.L_x_86) ;  /* 0x000000000004c947 */ /* 0x000fea0003800000 */
[----:B------:R4:W5:Y:S02]  /*3910*/  LDG.E.LTC128B R156, desc[UR14][R16.64] ;  /* 0x0000000e109c7981 */ /* 0x000964000c1e1920 */
.L_x_86:
[----:B------:R-:W-:Y:S05]  /*3920*/  BSYNC B1 ;  /* 0x0000000000017941 */ /* 0x000fea0003800000 */
.L_x_85:
[----:B------:R-:W-:Y:S01]  /*3930*/  ISETP.GT.AND P1, PT, R13, 0x41, PT ;  /* 0x000000410d00780c */ /* 0x000fe20003f24270 */
[----:B------:R-:W-:Y:S02]  /*3940*/  IMAD.X R19, R23, 0x1, R8, P5 ;  /* 0x0000000117137824 */ /* 0x000fe400028e0608 */
[----:B---3-5:R-:W-:Y:S01]  /*3950*/  FMUL R29, R156, R11 ;  /* 0x0000000b9c1d7220 */ /* 0x028fe20000400000 */
        /* <DEDUP_REMOVED lines=9> */
.L_x_88:
[----:B------:R-:W-:Y:S05]  /*39f0*/  BSYNC B1 ;  /* 0x0000000000017941 */ /* 0x000fea0003800000 */
.L_x_87:
[----:B0----5:R-:W-:Y:S01]  /*3a00*/  FMUL R32, R156, R11 ;  /* 0x0000000b9c207220 */ /* 0x021fe20000400000 */
[----:B---3--:R-:W-:Y:S01]  /*3a10*/  IMAD.X R31, R27, 0x1, R8, P6 ;  /* 0x000000011b1f7824 */ /* 0x008fe200030e0608 */
        /* <DEDUP_REMOVED lines=8> */
.L_x_90:
[----:B------:R-:W-:Y:S05]  /*3aa0*/  BSYNC B1 ;  /* 0x0000000000017941 */ /* 0x000fea0003800000 */
.L_x_89:
[----:B--2--5:R-:W-:Y:S01]  /*3ab0*/  FMUL R21, R156, R11 ;  /* 0x0000000b9c157220 */ /* 0x024fe20000400000 */
        /* <DEDUP_REMOVED lines=12> */
.L_x_92:
[----:B------:R-:W-:Y:S05]  /*3b80*/  BSYNC B1 ;  /* 0x0000000000017941 */ /* 0x000fea0003800000 */
.L_x_91:
[----:B--2--5:R-:W-:Y:S01]  /*3b90*/  FMUL R20, R156, R11 ;  /* 0x0000000b9c147220 */ /* 0x024fe20000400000 */
[----:B------:R-:W-:Y:S01]  /*3ba0*/  IMAD.X R33, R27, 0x1, R14, P5 ;  /* 0x000000011b217824 */ /* 0x000fe200028e060e */
[----:B------:R-:W-:Y:S01]  /*3bb0*/  ISETP.GT.AND P4, PT, R10, RZ, P2 ;  /* 0x000000ff0a00720c */ /* 0x000fe20001784270 */
[----:B------:R-:W-:Y:S01]  /*3bc0*/  BSSY B1, `(.L_x_93) ;  /* 0x0000008000017945 */ /* 0x000fe20003800000 */
[----:B------:R-:W-:Y:S01]  /*3bd0*/  FFMA R59, R59, R9, R20 ;  /* 0x000000093b3b7223 */ /* 0x000fe20000000014 */
[----:B------:R-:W-:Y:S02]  /*3be0*/  IADD3 R20, P6, R16, UR9, RZ ;  /* 0x0000000910147c10 */ /* 0x000fe4000ffde0ff */
[----:B---3--:R-:W-:Y:S02]  /*3bf0*/  IADD3 R22, P5, R18, R7, RZ ;  /* 0x0000000712167210 */ /* 0x008fe40007fbe0ff */
[----:B------:R2:W-:Y:S01]  /*3c00*/  @P1 STG.E desc[UR14][R32.64], R59 ;  /* 0x0000003b20001986 */ /* 0x0005e2000c10190e */
[----:B------:R-:W-:-:S05]  /*3c10*/  IADD3.X R21, R17, UR10, RZ, P6, !PT ;  /* 0x0000000a11157c10 */ /* 0x000fca000b7fe4ff */
[----:B------:R-:W-:Y:S05]  /*3c20*/  @!P4 BRA `(.L_x_94) ;  /* 0x000000000004c947 */ /* 0x000fea0003800000 */
[----:B------:R3:W5:Y:S02]  /*3c30*/  LDG.E.LTC128B R156, desc[UR14][R20.64] ;  /* 0x0000000e149c7981 */ /* 0x000764000c1e1920 */
.L_x_94:
[----:B------:R-:W-:Y:S05]  /*3c40*/  BSYNC B1 ;  /* 0x0000000000017941 */ /* 0x000fea0003800000 */
.L_x_93:
[----:B------:R-:W-:Y:S01]  /*3c50*/  ISETP.GT.AND P1, PT, R13, 0x49, PT ;  /* 0x000000490d00780c */ /* 0x000fe20003f24270 */
[----:B------:R-:W-:Y:S02]  /*3c60*/  IMAD.X R23, R19, 0x1, R8, P5 ;  /* 0x0000000113177824 */ /* 0x000fe400028e0608 */
[----:B-----5:R-:W-:Y:S01]  /*3c70*/  FMUL R25, R156, R11 ;  /* 0x0000000b9c197220 */ /* 0x020fe20000400000 */
[----:B------:R-:W-:Y:S01]  /*3c80*/  BSSY B1, `(.L_x_95) ;  /* 0x0000009000017945 */ /* 0x000fe20003800000 */
[----:B------:R-:W-:Y:S02]  /*3c90*/  ISETP.GT.AND P5, PT, R10, RZ, P1 ;  /* 0x000000ff0a00720c */ /* 0x000fe40000fa4270 */
[----:B-1----:R-:W-:Y:S01]  /*3ca0*/  FFMA R27, R60, R9, R25 ;  /* 0x000000093c1b7223 */ /* 0x002fe20000000019 */
[----:B------:R-:W-:-:S04]  /*3cb0*/  IADD3 R26, P6, R30, R7, RZ ;  /* 0x000000071e1a7210 */ /* 0x000fc80007fde0ff */
[----:B------:R1:W-:Y:S01]  /*3cc0*/  @P4 STG.E desc[UR14][R22.64], R27 ;  /* 0x0000001b16004986 */ /* 0x0003e2000c10190e */
[----:B------:R-:W-:-:S04]  /*3cd0*/  IADD3 R24, P4, R28, UR9, RZ ;  /* 0x000000091c187c10 */ /* 0x000fc8000ff9e0ff */
[----:B------:R-:W-:Y:S01]  /*3ce0*/  IADD3.X R25, R29, UR10, RZ, P4, !PT ;  /* 0x0000000a1d197c10 */ /* 0x000fe2000a7fe4ff */
[----:B------:R-:W-:Y:S08]  /*3cf0*/  @!P5 BRA `(.L_x_96) ;  /* 0x000000000004d947 */ /* 0x000ff00003800000 */
[----:B------:R0:W5:Y:S02]  /*3d00*/  LDG.E.LTC128B R156, desc[UR14][R24.64] ;  /* 0x0000000e189c7981 */ /* 0x000164000c1e1920 */
.L_x_96:
[----:B------:R-:W-:Y:S05]  /*3d10*/  BSYNC B1 ;  /* 0x0000000000017941 */ /* 0x000fea0003800000 */
.L_x_95:
[----:B--2--5:R-:W-:Y:S01]  /*3d20*/  FMUL R32, R156, R11 ;  /* 0x0000000b9c207220 */ /* 0x024fe20000400000 */
[----:B-1----:R-:W-:Y:S01]  /*3d30*/  IMAD.X R27, R31, 0x1, R8, P6 ;  /* 0x000000011f1b7824 */ /* 0x002fe200030e0608 */
        /* <DEDUP_REMOVED lines=8> */
.L_x_98:
[----:B------:R-:W-:Y:S05]  /*3dc0*/  BSYNC B1 ;  /* 0x0000000000017941 */ /* 0x000fea0003800000 */
.L_x_97:
        /* <DEDUP_REMOVED lines=13> */
.L_x_100:
[----:B------:R-:W-:Y:S05]  /*3ea0*/  BSYNC B1 ;  /* 0x0000000000017941 */ /* 0x000fea0003800000 */
.L_x_99:
[----:B--2--5:R-:W-:Y:S01]  /*3eb0*/  FMUL R16, R156, R11 ;  /* 0x0000000b9c107220 */ /* 0x024fe20000400000 */
        /* <DEDUP_REMOVED lines=10> */
.L_x_102:
[----:B------:R-:W-:Y:S05]  /*3f60*/  BSYNC B1 ;  /* 0x0000000000017941 */ /* 0x000fea0003800000 */
.L_x_101:
[----:B------:R-:W-:Y:S01]  /*3f70*/  ISETP.GT.AND P1, PT, R13, 0x51, PT ;  /* 0x000000510d00780c */ /* 0x000fe20003f24270 */
[----:B------:R-:W-:Y:S02]  /*3f80*/  IMAD.X R19, R23, 0x1, R8, P5 ;  /* 0x0000000117137824 */ /* 0x000fe400028e0608 */
[----:B-----5:R-:W-:Y:S01]  /*3f90*/  FMUL R29, R156, R11 ;  /* 0x0000000b9c1d7220 */ /* 0x020fe20000400000 */
        /* <DEDUP_REMOVED lines=9> */
.L_x_104:
[----:B------:R-:W-:Y:S05]  /*4030*/  BSYNC B1 ;  /* 0x0000000000017941 */ /* 0x000fea0003800000 */
.L_x_103:
[----:B--2--5:R-:W-:Y:S01]  /*4040*/  FMUL R32, R156, R11 ;  /* 0x0000000b9c207220 */ /* 0x024fe20000400000 */
[----:B0-----:R-:W-:Y:S01]  /*4050*/  IMAD.X R31, R27, 0x1, R8, P6 ;  /* 0x000000011b1f7824 */ /* 0x001fe200030e0608 */
[----:B------:R-:W-:Y:S01]  /*4060*/  ISETP.GT.AND P4, PT, R10, 0x8, P2 ;  /* 0x000000080a00780c */ /* 0x000fe20001784270 */
[----:B------:R-:W-:Y:S01]  /*4070*/  BSSY B1, `(.L_x_105) ;  /* 0x0000007000017945 */ /* 0x000fe20003800000 */
[----:B------:R-:W-:Y:S01]  /*4080*/  FFMA R65, R65, R9, R32 ;  /* 0x0000000941417223 */ /* 0x000fe20000000020 */
[----:B---3--:R-:W-:-:S04]  /*4090*/  IADD3 R20, P2, R20, UR7, RZ ;  /* 0x0000000714147c10 */ /* 0x008fc8000ff5e0ff */
[----:B------:R0:W-:Y:S01]  /*40a0*/  @P5 STG.E desc[UR14][R30.64], R65 ;  /* 0x000000411e005986 */ /* 0x0001e2000c10190e */
[----:B------:R-:W-:-:S05]  /*40b0*/  IADD3.X R21, R21, UR8, RZ, P2, !PT ;  /* 0x0000000815157c10 */ /* 0x000fca00097fe4ff */
[----:B------:R-:W-:Y:S05]  /*40c0*/  @!P4 BRA `(.L_x_106) ;  /* 0x000000000004c947 */ /* 0x000fea0003800000 */
[----:B------:R2:W5:Y:S02]  /*40d0*/  LDG.E.LTC128B R156, desc[UR14][R20.64] ;  /* 0x0000000e149c7981 */ /* 0x000564000c1e1920 */
.L_x_106:
[----:B------:R-:W-:Y:S05]  /*40e0*/  BSYNC B1 ;  /* 0x0000000000017941 */ /* 0x000fea0003800000 */
.L_x_105:
        /* <DEDUP_REMOVED lines=13> */
.L_x_108:
[----:B------:R-:W-:Y:S05]  /*41c0*/  BSYNC B1 ;  /* 0x0000000000017941 */ /* 0x000fea0003800000 */
.L_x_107:
        /* <DEDUP_REMOVED lines=11> */
.L_x_110:
[----:B------:R-:W-:Y:S05]  /*4280*/  BSYNC B1 ;  /* 0x0000000000017941 */ /* 0x000fea0003800000 */
.L_x_109:
        /* <DEDUP_REMOVED lines=12> */
.L_x_112:
[----:B------:R-:W-:Y:S05]  /*4350*/  BSYNC B1 ;  /* 0x0000000000017941 */ /* 0x000fea0003800000 */
.L_x_111:
        /* <DEDUP_REMOVED lines=10> */
.L_x_114:
[----:B------:R-:W-:Y:S05]  /*4400*/  BSYNC B1 ;  /* 0x0000000000017941 */ /* 0x000fea0003800000 */
.L_x_113:
        /* <DEDUP_REMOVED lines=13> */
.L_x_116:
[----:B------:R-:W-:Y:S05]  /*44e0*/  BSYNC B1 ;  /* 0x0000000000017941 */ /* 0x000fea0003800000 */
.L_x_115:
        /* <DEDUP_REMOVED lines=11> */
.L_x_118:
[----:B------:R-:W-:Y:S05]  /*45a0*/  BSYNC B1 ;  /* 0x0000000000017941 */ /* 0x000fea0003800000 */
.L_x_117:
        /* <DEDUP_REMOVED lines=12> */
.L_x_120:
[----:B------:R-:W-:Y:S05]  /*4670*/  BSYNC B1 ;  /* 0x0000000000017941 */ /* 0x000fea0003800000 */
.L_x_119:
        /* <DEDUP_REMOVED lines=10> */
.L_x_122:
[----:B------:R-:W-:Y:S05]  /*4720*/  BSYNC B1 ;  /* 0x0000000000017941 */ /* 0x000fea0003800000 */
.L_x_121:
        /* <DEDUP_REMOVED lines=13> */
.L_x_124:
[----:B------:R-:W-:Y:S05]  /*4800*/  BSYNC B1 ;  /* 0x0000000000017941 */ /* 0x000fea0003800000 */
.L_x_123:
        /* <DEDUP_REMOVED lines=11> */
.L_x_126:
[----:B------:R-:W-:Y:S05]  /*48c0*/  BSYNC B1 ;  /* 0x0000000000017941 */ /* 0x000fea0003800000 */
.L_x_125:
        /* <DEDUP_REMOVED lines=12> */
.L_x_128:
[----:B------:R-:W-:Y:S05]  /*4990*/  BSYNC B1 ;  /* 0x0000000000017941 */ /* 0x000fea0003800000 */
.L_x_127:
        /* <DEDUP_REMOVED lines=10> */
.L_x_130:
[----:B------:R-:W-:Y:S05]  /*4a40*/  BSYNC B1 ;  /* 0x0000000000017941 */ /* 0x000fea0003800000 */
.L_x_129:
        /* <DEDUP_REMOVED lines=13> */
.L_x_132:
[----:B------:R-:W-:Y:S05]  /*4b20*/  BSYNC B1 ;  /* 0x0000000000017941 */ /* 0x000fea0003800000 */
.L_x_131:
        /* <DEDUP_REMOVED lines=11> */
.L_x_134:
[----:B------:R-:W-:Y:S05]  /*4be0*/  BSYNC B1 ;  /* 0x0000000000017941 */ /* 0x000fea0003800000 */
.L_x_133:
        /* <DEDUP_REMOVED lines=12> */
.L_x_136:
[----:B------:R-:W-:Y:S05]  /*4cb0*/  BSYNC B1 ;  /* 0x0000000000017941 */ /* 0x000fea0003800000 */
.L_x_135:
        /* <DEDUP_REMOVED lines=10> */
.L_x_138:
[----:B------:R-:W-:Y:S05]  /*4d60*/  BSYNC B1 ;  /* 0x0000000000017941 */ /* 0x000fea0003800000 */
.L_x_137:
        /* <DEDUP_REMOVED lines=13> */
.L_x_140:
[----:B------:R-:W-:Y:S05]  /*4e40*/  BSYNC B1 ;  /* 0x0000000000017941 */ /* 0x000fea0003800000 */
.L_x_139:
        /* <DEDUP_REMOVED lines=11> */
.L_x_142:
[----:B------:R-:W-:Y:S05]  /*4f00*/  BSYNC B1 ;  /* 0x0000000000017941 */ /* 0x000fea0003800000 */
.L_x_141:
        /* <DEDUP_REMOVED lines=12> */
.L_x_144:
[----:B------:R-:W-:Y:S05]  /*4fd0*/  BSYNC B1 ;  /* 0x0000000000017941 */ /* 0x000fea0003800000 */
.L_x_143:
        /* <DEDUP_REMOVED lines=10> */
.L_x_146:
[----:B------:R-:W-:Y:S05]  /*5080*/  BSYNC B1 ;  /* 0x0000000000017941 */ /* 0x000fea0003800000 */
.L_x_145:
        /* <DEDUP_REMOVED lines=13> */
.L_x_148:
[----:B------:R-:W-:Y:S05]  /*5160*/  BSYNC B1 ;  /* 0x0000000000017941 */ /* 0x000fea0003800000 */
.L_x_147:
        /* <DEDUP_REMOVED lines=11> */
.L_x_150:
[----:B------:R-:W-:Y:S05]  /*5220*/  BSYNC B1 ;  /* 0x0000000000017941 */ /* 0x000fea0003800000 */
.L_x_149:
        /* <DEDUP_REMOVED lines=12> */
.L_x_152:
[----:B------:R-:W-:Y:S05]  /*52f0*/  BSYNC B1 ;  /* 0x0000000000017941 */ /* 0x000fea0003800000 */
.L_x_151:
        /* <DEDUP_REMOVED lines=10> */
.L_x_154:
[----:B------:R-:W-:Y:S05]  /*53a0*/  BSYNC B1 ;  /* 0x0000000000017941 */ /* 0x000fea0003800000 */
.L_x_153:
        /* <DEDUP_REMOVED lines=13> */
.L_x_156:
[----:B------:R-:W-:Y:S05]  /*5480*/  BSYNC B1 ;  /* 0x0000000000017941 */ /* 0x000fea0003800000 */
.L_x_155:
        /* <DEDUP_REMOVED lines=11> */
.L_x_158:
[----:B------:R-:W-:Y:S05]  /*5540*/  BSYNC B1 ;  /* 0x0000000000017941 */ /* 0x000fea0003800000 */
.L_x_157:
        /* <DEDUP_REMOVED lines=12> */
.L_x_160:
[----:B------:R-:W-:Y:S05]  /*5610*/  BSYNC B1 ;  /* 0x0000000000017941 */ /* 0x000fea0003800000 */
.L_x_159:
        /* <DEDUP_REMOVED lines=10> */
.L_x_162:
[----:B------:R-:W-:Y:S05]  /*56c0*/  BSYNC B1 ;  /* 0x0000000000017941 */ /* 0x000fea0003800000 */
.L_x_161:
        /* <DEDUP_REMOVED lines=13> */
.L_x_164:
[----:B------:R-:W-:Y:S05]  /*57a0*/  BSYNC B1 ;  /* 0x0000000000017941 */ /* 0x000fea0003800000 */
.L_x_163:
        /* <DEDUP_REMOVED lines=11> */
.L_x_166:
[----:B------:R-:W-:Y:S05]  /*5860*/  BSYNC B1 ;  /* 0x0000000000017941 */ /* 0x000fea0003800000 */
.L_x_165:
        /* <DEDUP_REMOVED lines=12> */
.L_x_168:
[----:B------:R-:W-:Y:S05]  /*5930*/  BSYNC B1 ;  /* 0x0000000000017941 */ /* 0x000fea0003800000 */
.L_x_167:
        /* <DEDUP_REMOVED lines=10> */
.L_x_170:
[----:B------:R-:W-:Y:S05]  /*59e0*/  BSYNC B1 ;  /* 0x0000000000017941 */ /* 0x000fea0003800000 */
.L_x_169:
        /* <DEDUP_REMOVED lines=13> */
.L_x_172:
[----:B------:R-:W-:Y:S05]  /*5ac0*/  BSYNC B1 ;  /* 0x0000000000017941 */ /* 0x000fea0003800000 */
.L_x_171:
        /* <DEDUP_REMOVED lines=11> */
.L_x_174:
[----:B------:R-:W-:Y:S05]  /*5b80*/  BSYNC B1 ;  /* 0x0000000000017941 */ /* 0x000fea0003800000 */
.L_x_173:
        /* <DEDUP_REMOVED lines=12> */
.L_x_176:
[----:B------:R-:W-:Y:S05]  /*5c50*/  BSYNC B1 ;  /* 0x0000000000017941 */ /* 0x000fea0003800000 */
.L_x_175:
        /* <DEDUP_REMOVED lines=10> */
.L_x_178:
[----:B------:R-:W-:Y:S05]  /*5d00*/  BSYNC B1 ;  /* 0x0000000000017941 */ /* 0x000fea0003800000 */
.L_x_177:
        /* <DEDUP_REMOVED lines=13> */
.L_x_180:
[----:B------:R-:W-:Y:S05]  /*5de0*/  BSYNC B1 ;  /* 0x0000000000017941 */ /* 0x000fea0003800000 */
.L_x_179:
        /* <DEDUP_REMOVED lines=11> */
.L_x_182:
[----:B------:R-:W-:Y:S05]  /*5ea0*/  BSYNC B1 ;  /* 0x0000000000017941 */ /* 0x000fea0003800000 */
.L_x_181:
        /* <DEDUP_REMOVED lines=12> */
.L_x_184:
[----:B------:R-:W-:Y:S05]  /*5f70*/  BSYNC B1 ;  /* 0x0000000000017941 */ /* 0x000fea0003800000 */
.L_x_183:
        /* <DEDUP_REMOVED lines=10> */
.L_x_186:
[----:B------:R-:W-:Y:S05]  /*6020*/  BSYNC B1 ;  /* 0x0000000000017941 */ /* 0x000fea0003800000 */
.L_x_185:
        /* <DEDUP_REMOVED lines=13> */
.L_x_188:
[----:B------:R-:W-:Y:S05]  /*6100*/  BSYNC B1 ;  /* 0x0000000000017941 */ /* 0x000fea0003800000 */
.L_x_187:
        /* <DEDUP_REMOVED lines=11> */
.L_x_190:
[----:B------:R-:W-:Y:S05]  /*61c0*/  BSYNC B1 ;  /* 0x0000000000017941 */ /* 0x000fea0003800000 */
.L_x_189:
        /* <DEDUP_REMOVED lines=12> */
.L_x_192:
[----:B------:R-:W-:Y:S05]  /*6290*/  BSYNC B1 ;  /* 0x0000000000017941 */ /* 0x000fea0003800000 */
.L_x_191:
        /* <DEDUP_REMOVED lines=10> */
.L_x_194:
[----:B------:R-:W-:Y:S05]  /*6340*/  BSYNC B1 ;  /* 0x0000000000017941 */ /* 0x000fea0003800000 */
.L_x_193:
        /* <DEDUP_REMOVED lines=13> */
.L_x_196:
[----:B------:R-:W-:Y:S05]  /*6420*/  BSYNC B1 ;  /* 0x0000000000017941 */ /* 0x000fea0003800000 */
.L_x_195:
        /* <DEDUP_REMOVED lines=11> */
.L_x_198:
[----:B------:R-:W-:Y:S05]  /*64e0*/  BSYNC B1 ;  /* 0x0000000000017941 */ /* 0x000fea0003800000 */
.L_x_197:
        /* <DEDUP_REMOVED lines=12> */
.L_x_200:
[----:B------:R-:W-:Y:S05]  /*65b0*/  BSYNC B1 ;  /* 0x0000000000017941 */ /* 0x000fea0003800000 */
.L_x_199:
        /* <DEDUP_REMOVED lines=10> */
.L_x_202:
[----:B------:R-:W-:Y:S05]  /*6660*/  BSYNC B1 ;  /* 0x0000000000017941 */ /* 0x000fea0003800000 */
.L_x_201:
        /* <DEDUP_REMOVED lines=13> */
.L_x_204:
[----:B------:R-:W-:Y:S05]  /*6740*/  BSYNC B1 ;  /* 0x0000000000017941 */ /* 0x000fea0003800000 */
.L_x_203:
        /* <DEDUP_REMOVED lines=11> */
.L_x_206:
[----:B------:R-:W-:Y:S05]  /*6800*/  BSYNC B1 ;  /* 0x0000000000017941 */ /* 0x000fea0003800000 */
.L_x_205:
        /* <DEDUP_REMOVED lines=12> */
.L_x_208:
[----:B------:R-:W-:Y:S05]  /*68d0*/  BSYNC B1 ;  /* 0x0000000000017941 */ /* 0x000fea0003800000 */
.L_x_207:
        /* <DEDUP_REMOVED lines=10> */
.L_x_210:
[----:B------:R-:W-:Y:S05]  /*6980*/  BSYNC B1 ;  /* 0x0000000000017941 */ /* 0x000fea0003800000 */
.L_x_209:
        /* <DEDUP_REMOVED lines=13> */
.L_x_212:
[----:B------:R-:W-:Y:S05]  /*6a60*/  BSYNC B1 ;  /* 0x0000000000017941 */ /* 0x000fea0003800000 */
.L_x_211:
        /* <DEDUP_REMOVED lines=11> */
.L_x_214:
[----:B------:R-:W-:Y:S05]  /*6b20*/  BSYNC B1 ;  /* 0x0000000000017941 */ /* 0x000fea0003800000 */
.L_x_213:
        /* <DEDUP_REMOVED lines=12> */
.L_x_216:
[----:B------:R-:W-:Y:S05]  /*6bf0*/  BSYNC B1 ;  /* 0x0000000000017941 */ /* 0x000fea0003800000 */
.L_x_215:
        /* <DEDUP_REMOVED lines=10> */
.L_x_218:
[----:B------:R-:W-:Y:S05]  /*6ca0*/  BSYNC B1 ;  /* 0x0000000000017941 */ /* 0x000fea0003800000 */
.L_x_217:
        /* <DEDUP_REMOVED lines=13> */
.L_x_220:
[----:B------:R-:W-:Y:S05]  /*6d80*/  BSYNC B1 ;  /* 0x0000000000017941 */ /* 0x000fea0003800000 */
.L_x_219:
        /* <DEDUP_REMOVED lines=11> */
.L_x_222:
[----:B------:R-:W-:Y:S05]  /*6e40*/  BSYNC B1 ;  /* 0x0000000000017941 */ /* 0x000fea0003800000 */
.L_x_221:
        /* <DEDUP_REMOVED lines=12> */
.L_x_224:
[----:B------:R-:W-:Y:S05]  /*6f10*/  BSYNC B1 ;  /* 0x0000000000017941 */ /* 0x000fea0003800000 */
.L_x_223:
        /* <DEDUP_REMOVED lines=10> */
.L_x_226:
[----:B------:R-:W-:Y:S05]  /*6fc0*/  BSYNC B1 ;  /* 0x0000000000017941 */ /* 0x000fea0003800000 */
.L_x_225:
        /* <DEDUP_REMOVED lines=13> */
.L_x_228:
[----:B------:R-:W-:Y:S05]  /*70a0*/  BSYNC B1 ;  /* 0x0000000000017941 */ /* 0x000fea0003800000 */
.L_x_227:
        /* <DEDUP_REMOVED lines=11> */
.L_x_230:
[----:B------:R-:W-:Y:S05]  /*7160*/  BSYNC B1 ;  /* 0x0000000000017941 */ /* 0x000fea0003800000 */
.L_x_229:
        /* <DEDUP_REMOVED lines=12> */
.L_x_232:
[----:B------:R-:W-:Y:S05]  /*7230*/  BSYNC B1 ;  /* 0x0000000000017941 */ /* 0x000fea0003800000 */
.L_x_231:
        /* <DEDUP_REMOVED lines=10> */
.L_x_234:
[----:B------:R-:W-:Y:S05]  /*72e0*/  BSYNC B1 ;  /* 0x0000000000017941 */ /* 0x000fea0003800000 */
.L_x_233:
        /* <DEDUP_REMOVED lines=13> */
.L_x_236:
[----:B------:R-:W-:Y:S05]  /*73c0*/  BSYNC B1 ;  /* 0x0000000000017941 */ /* 0x000fea0003800000 */
.L_x_235:
        /* <DEDUP_REMOVED lines=11> */
.L_x_238:
[----:B------:R-:W-:Y:S05]  /*7480*/  BSYNC B1 ;  /* 0x0000000000017941 */ /* 0x000fea0003800000 */
.L_x_237:
        /* <DEDUP_REMOVED lines=12> */
.L_x_240:
[----:B------:R-:W-:Y:S05]  /*7550*/  BSYNC B1 ;  /* 0x0000000000017941 */ /* 0x000fea0003800000 */
.L_x_239:
        /* <DEDUP_REMOVED lines=10> */
.L_x_242:
[----:B------:R-:W-:Y:S05]  /*7600*/  BSYNC B1 ;  /* 0x0000000000017941 */ /* 0x000fea0003800000 */
.L_x_241:
        /* <DEDUP_REMOVED lines=13> */
.L_x_244:
[----:B------:R-:W-:Y:S05]  /*76e0*/  BSYNC B1 ;  /* 0x0000000000017941 */ /* 0x000fea0003800000 */
.L_x_243:
        /* <DEDUP_REMOVED lines=11> */
.L_x_246:
[----:B------:R-:W-:Y:S05]  /*77a0*/  BSYNC B1 ;  /* 0x0000000000017941 */ /* 0x000fea0003800000 */
.L_x_245:
        /* <DEDUP_REMOVED lines=12> */
.L_x_248:
[----:B------:R-:W-:Y:S05]  /*7870*/  BSYNC B1 ;  /* 0x0000000000017941 */ /* 0x000fea0003800000 */
.L_x_247:
        /* <DEDUP_REMOVED lines=10> */
.L_x_250:
[----:B------:R-:W-:Y:S05]  /*7920*/  BSYNC B1 ;  /* 0x0000000000017941 */ /* 0x000fea0003800000 */
.L_x_249:
        /* <DEDUP_REMOVED lines=13> */
.L_x_252:
[----:B------:R-:W-:Y:S05]  /*7a00*/  BSYNC B1 ;  /* 0x0000000000017941 */ /* 0x000fea0003800000 */
.L_x_251:
        /* <DEDUP_REMOVED lines=11> */
.L_x_254:
[----:B------:R-:W-:Y:S05]  /*7ac0*/  BSYNC B1 ;  /* 0x0000000000017941 */ /* 0x000fea0003800000 */
.L_x_253:
        /* <DEDUP_REMOVED lines=12> */
.L_x_256:
[----:B------:R-:W-:Y:S05]  /*7b90*/  BSYNC B1 ;  /* 0x0000000000017941 */ /* 0x000fea0003800000 */
.L_x_255:
        /* <DEDUP_REMOVED lines=10> */
.L_x_258:
[----:B------:R-:W-:Y:S05]  /*7c40*/  BSYNC B1 ;  /* 0x0000000000017941 */ /* 0x000fea0003800000 */
.L_x_257:
        /* <DEDUP_REMOVED lines=13> */
.L_x_260:
[----:B------:R-:W-:Y:S05]  /*7d20*/  BSYNC B1 ;  /* 0x0000000000017941 */ /* 0x000fea0003800000 */
.L_x_259:
        /* <DEDUP_REMOVED lines=11> */
.L_x_262:
[----:B------:R-:W-:Y:S05]  /*7de0*/  BSYNC B1 ;  /* 0x0000000000017941 */ /* 0x000fea0003800000 */
.L_x_261:
[----:B------:R-:W-:Y:S01]  /*7df0*/  ISETP.GT.AND P2, PT, R13, 0xf1, PT ;  /* 0x000000f10d00780c */ /* 0x000fe20003f44270 */
[----:B-----5:R-:W-:Y:S01]  /*7e00*/  FMUL R29, R156, R11 ;  /* 0x0000000b9c1d7220 */ /* 0x020fe20000400000 */
[----:B------:R-:W-:Y:S01]  /*7e10*/  IMAD.X R19, R23, 0x1, R8, P5 ;  /* 0x0000000117137824 */ /* 0x000fe200028e0608 */
[----:B------:R-:W-:Y:S01]  /*7e20*/  BSSY B1, `(.L_x_263) ;  /* 0x0000009000017945 */ /* 0x000fe20003800000 */
[----:B------:R-:W-:Y:S01]  /*7e30*/  ISETP.GT.AND P1, PT, R10, RZ, P2 ;  /* 0x000000ff0a00720c */ /* 0x000fe20001724270 */
[----:B0-----:R-:W-:Y:S01]  /*7e40*/  FFMA R31, R144, R9, R29 ;  /* 0x00000009901f7223 */ /* 0x001fe2000000001d */
[----:B------:R-:W-:-:S04]  /*7e50*/  IADD3 R30, P5, R26, R7, RZ ;  /* 0x000000071a1e7210 */ /* 0x000fc80007fbe0ff */
[----:B------:R0:W-:Y:S01]  /*7e60*/  @P6 STG.E desc[UR14][R18.64], R31 ;  /* 0x0000001f12006986 */ /* 0x0001e2000c10190e */
[----:B------:R-:W-:-:S04]  /*7e70*/  IADD3 R28, P6, R24, UR9, RZ ;  /* 0x00000009181c7c10 */ /* 0x000fc8000ffde0ff */
[----:B------:R-:W-:Y:S02]  /*7e80*/  IADD3.X R29, R25, UR10, RZ, P6, !PT ;  /* 0x0000000a191d7c10 */ /* 0x000fe4000b7fe4ff */
[----:B------:R-:W-:Y:S07]  /*7e90*/  @!P1 BRA `(.L_x_264) ;  /* 0x0000000000049947 */ /* 0x000fee0003800000 */
[----:B------:R0:W5:Y:S02]  /*7ea0*/  LDG.E.LTC128B R156, desc[UR14][R28.64] ;  /* 0x0000000e1c9c7981 */ /* 0x000164000c1e1920 */
.L_x_264:
[----:B------:R-:W-:Y:S05]  /*7eb0*/  BSYNC B1 ;  /* 0x0000000000017941 */ /* 0x000fea0003800000 */
.L_x_263:
        /* <DEDUP_REMOVED lines=10> */
.L_x_266:
[----:B------:R-:W-:Y:S05]  /*7f60*/  BSYNC B1 ;  /* 0x0000000000017941 */ /* 0x000fea0003800000 */
.L_x_265:
        /* <DEDUP_REMOVED lines=13> */
.L_x_268:
[----:B------:R-:W-:Y:S05]  /*8040*/  BSYNC B1 ;  /* 0x0000000000017941 */ /* 0x000fea0003800000 */
.L_x_267:
[----:B--2--5:R-:W-:Y:S01]  /*8050*/  FMUL R20, R156, R11 ;  /* 0x0000000b9c147220 */ /* 0x024fe20000400000 */
[----:B------:R-:W-:Y:S01]  /*8060*/  IMAD.X R33, R27, 0x1, R14, P5 ;  /* 0x000000011b217824 */ /* 0x000fe200028e060e */
[----:B------:R-:W-:Y:S01]  /*8070*/  ISETP.GT.AND P6, PT, R10, RZ, P1 ;  /* 0x000000ff0a00720c */ /* 0x000fe20000fc4270 */
[----:B------:R-:W-:Y:S01]  /*8080*/  BSSY B1, `(.L_x_269) ;  /* 0x0000008000017945 */ /* 0x000fe20003800000 */
[----:B------:R-:W-:Y:S01]  /*8090*/  FFMA R147, R147, R9, R20 ;  /* 0x0000000993937223 */ /* 0x000fe20000000014 */
[----:B---3--:R-:W-:-:S04]  /*80a0*/  IADD3 R22, P4, R18, R7, RZ ;  /* 0x0000000712167210 */ /* 0x008fc80007f9e0ff */
[----:B------:R2:W-:Y:S06]  /*80b0*/  @P2 STG.E desc[UR14][R32.64], R147 ;  /* 0x0000009320002986 */ /* 0x0005ec000c10190e */
[----:B------:R-:W-:Y:S05]  /*80c0*/  @!P6 BRA `(.L_x_270) ;  /* 0x00000000000ce947 */ /* 0x000fea0003800000 */
[----:B------:R-:W-:-:S04]  /*80d0*/  IADD3 R20, P2, R16, UR9, RZ ;  /* 0x0000000910147c10 */ /* 0x000fc8000ff5e0ff */
[----:B------:R-:W-:-:S05]  /*80e0*/  IADD3.X R21, R17, UR10, RZ, P2, !PT ;  /* 0x0000000a11157c10 */ /* 0x000fca00097fe4ff */
[----:B------:R3:W5:Y:S04]  /*80f0*/  LDG.E.LTC128B R156, desc[UR14][R20.64] ;  /* 0x0000000e149c7981 */ /* 0x000768000c1e1920 */
.L_x_270:
[----:B------:R-:W-:Y:S05]  /*8100*/  BSYNC B1 ;  /* 0x0000000000017941 */ /* 0x000fea0003800000 */
.L_x_269:
[----:B------:R-:W-:Y:S01]  /*8110*/  ISETP.GT.AND P2, PT, R13, 0xf9, PT ;  /* 0x000000f90d00780c */ /* 0x000fe20003f44270 */
[----:B---3-5:R-:W-:Y:S01]  /*8120*/  FMUL R21, R156, R11 ;  /* 0x0000000b9c157220 */ /* 0x028fe20000400000 */
[----:B------:R-:W-:Y:S01]  /*8130*/  IMAD.X R23, R19, 0x1, R8, P4 ;  /* 0x0000000113177824 */ /* 0x000fe200020e0608 */
[----:B------:R-:W-:Y:S01]  /*8140*/  BSSY B1, `(.L_x_271) ;  /* 0x0000009000017945 */ /* 0x000fe20003800000 */
[----:B------:R-:W-:Y:S01]  /*8150*/  ISETP.GT.AND P5, PT, R10, RZ, P2 ;  /* 0x000000ff0a00720c */ /* 0x000fe200017a4270 */
[----:B------:R-:W-:Y:S01]  /*8160*/  FFMA R13, R148, R9, R21 ;  /* 0x00000009940d7223 */ /* 0x000fe20000000015 */
[----:B------:R-:W-:-:S04]  /*8170*/  IADD3 R24, P4, R30, R7, RZ ;  /* 0x000000071e187210 */ /* 0x000fc80007f9e0ff */
[----:B------:R3:W-:Y:S01]  /*8180*/  @P6 STG.E desc[UR14][R22.64], R13 ;  /* 0x0000000d16006986 */ /* 0x0007e2000c10190e */
[----:B------:R-:W-:-:S04]  /*8190*/  IADD3 R20, P6, R28, UR9, RZ ;  /* 0x000000091c147c10 */ /* 0x000fc8000ffde0ff */
[----:B------:R-:W-:Y:S02]  /*81a0*/  IADD3.X R21, R29, UR10, RZ, P6, !PT ;  /* 0x0000000a1d157c10 */ /* 0x000fe4000b7fe4ff */
[----:B------:R-:W-:Y:S07]  /*81b0*/  @!P5 BRA `(.L_x_272) ;  /* 0x000000000004d947 */ /* 0x000fee0003800000 */
[----:B------:R0:W5:Y:S02]  /*81c0*/  LDG.E.LTC128B R156, desc[UR14][R20.64] ;  /* 0x0000000e149c7981 */ /* 0x000164000c1e1920 */
.L_x_272:
[----:B------:R-:W-:Y:S05]  /*81d0*/  BSYNC B1 ;  /* 0x0000000000017941 */ /* 0x000fea0003800000 */
.L_x_271:
[----:B0----5:R-:W-:Y:S01]  /*81e0*/  FMUL R20, R156, R11 ;  /* 0x0000000b9c147220 */ /* 0x021fe20000400000 */
[----:B------:R-:W-:Y:S01]  /*81f0*/  IMAD.X R25, R31, 0x1, R8, P4 ;  /* 0x000000011f197824 */ /* 0x000fe200020e0608 */
[----:B------:R-:W-:Y:S01]  /*8200*/  ISETP.GT.AND P1, PT, R10, 0x8, P1 ;  /* 0x000000080a00780c */ /* 0x000fe20000f24270 */
[----:B------:R-:W-:Y:S01]  /*8210*/  BSSY B1, `(.L_x_273) ;  /* 0x0000008000017945 */ /* 0x000fe20003800000 */
[----:B------:R-:W-:Y:S01]  /*8220*/  FFMA R149, R149, R9, R20 ;  /* 0x0000000995957223 */ /* 0x000fe20000000014 */
[----:B----4-:R-:W-:Y:S02]  /*8230*/  IADD3 R16, P4, R16, UR7, RZ ;  /* 0x0000000710107c10 */ /* 0x010fe4000ff9e0ff */
[----:B------:R-:W-:Y:S02]  /*8240*/  IADD3 R20, P6, R18, R15, RZ ;  /* 0x0000000f12147210 */ /* 0x000fe40007fde0ff */
[----:B------:R0:W-:Y:S01]  /*8250*/  @P5 STG.E desc[UR14][R24.64], R149 ;  /* 0x0000009518005986 */ /* 0x0001e2000c10190e */
[----:B------:R-:W-:-:S05]  /*8260*/  IADD3.X R17, R17, UR8, RZ, P4, !PT ;  /* 0x0000000811117c10 */ /* 0x000fca000a7fe4ff */
[----:B------:R-:W-:Y:S05]  /*8270*/  @!P1 BRA `(.L_x_274) ;  /* 0x0000000000049947 */ /* 0x000fea0003800000 */
[----:B------:R4:W5:Y:S02]  /*8280*/  LDG.E.LTC128B R156, desc[UR14][R16.64] ;  /* 0x0000000e109c7981 */ /* 0x000964000c1e1920 */
.L_x_274:
[----:B------:R-:W-:Y:S05]  /*8290*/  BSYNC B1 ;  /* 0x0000000000017941 */ /* 0x000fea0003800000 */
.L_x_273:
[----:B------:R-:W-:Y:S01]  /*82a0*/  ISETP.GT.AND P2, PT, R10, 0x8, P2 ;  /* 0x000000080a00780c */ /* 0x000fe20001744270 */
[----:B-----5:R-:W-:Y:S01]  /*82b0*/  FMUL R7, R156, R11 ;  /* 0x0000000b9c077220 */ /* 0x020fe20000400000 */
[----:B------:R-:W-:Y:S01]  /*82c0*/  IMAD.X R21, R19, 0x1, R14, P6 ;  /* 0x0000000113157824 */ /* 0x000fe200030e060e */
[----:B------:R-:W-:Y:S02]  /*82d0*/  BSSY B1, `(.L_x_275) ;  /* 0x0000007000017945 */ /* 0x000fe40003800000 */
[----:B------:R-:W-:-:S05]  /*82e0*/  FFMA R7, R150, R9, R7 ;  /* 0x0000000996077223 */ /* 0x000fca0000000007 */
[----:B------:R0:W-:Y:S01]  /*82f0*/  @P1 STG.E desc[UR14][R20.64], R7 ;  /* 0x0000000714001986 */ /* 0x0001e2000c10190e */
[----:B----4-:R-:W-:-:S04]  /*8300*/  IADD3 R16, P1, R28, UR7, RZ ;  /* 0x000000071c107c10 */ /* 0x010fc8000ff3e0ff */
[----:B------:R-:W-:Y:S01]  /*8310*/  IADD3.X R17, R29, UR8, RZ, P1, !PT ;  /* 0x000000081d117c10 */ /* 0x000fe20008ffe4ff */
[----:B------:R-:W-:Y:S08]  /*8320*/  @!P2 BRA `(.L_x_276) ;  /* 0x000000000004a947 */ /* 0x000ff00003800000 */
[----:B------:R4:W5:Y:S02]  /*8330*/  LDG.E.LTC128B R156, desc[UR14][R16.64] ;  /* 0x0000000e109c7981 */ /* 0x000964000c1e1920 */
.L_x_276:
[----:B------:R-:W-:Y:S05]  /*8340*/  BSYNC B1 ;  /* 0x0000000000017941 */ /* 0x000fea0003800000 */
.L_x_275:
[----:B------:R-:W-:Y:S05]  /*8350*/  @!P2 BRA `(.L_x_277) ;  /* 0x0000002c0014a947 */ /* 0x000fea0003800000 */
[----:B----4-:R-:W-:Y:S01]  /*8360*/  IADD3 R16, P1, R30, R15, RZ ;  /* 0x0000000f1e107210 */ /* 0x010fe20007f3e0ff */
[----:B-----5:R-:W-:-:S04]  /*8370*/  FMUL R156, R156, R11 ;  /* 0x0000000b9c9c7220 */ /* 0x020fc80000400000 */
[----:B------:R-:W-:Y:S02]  /*8380*/  IMAD.X R17, R31, 0x1, R14, P1 ;  /* 0x000000011f117824 */ /* 0x000fe400008e060e */
[----:B------:R-:W-:-:S05]  /*8390*/  FFMA R151, R151, R9, R156 ;  /* 0x0000000997977223 */ /* 0x000fca000000009c */
[----:B------:R4:W-:Y:S01]  /*83a0*/  STG.E desc[UR14][R16.64], R151 ;  /* 0x0000009710007986 */ /* 0x0009e2000c10190e */
[----:B------:R-:W-:Y:S05]  /*83b0*/  BRA `(.L_x_277) ;  /* 0x0000002800fc7947 */ /* 0x000fea0003800000 */
.L_x_26:
[----:B------:R-:W-:Y:S01]  /*83c0*/  ISETP.GT.AND P5, PT, R13, 0x1, PT ;  /* 0x000000010d00780c */ /* 0x000fe20003fa4270 */
[----:B------:R-:W-:Y:S01]  /*83d0*/  ULDC.64 UR8, c[0x0][0x6c0] ;  /* 0x0001b00000087ab9 */ /* 0x000fe20000000a00 */
[----:B------:R-:W-:Y:S01]  /*83e0*/  ISETP.GT.AND P1, PT, R10, 0x8, P1 ;  /* 0x000000080a00780c */ /* 0x000fe20000f24270 */
[-C--:B------:R-:W-:Y:S01]  /*83f0*/  FMUL R21, R24, R9.reuse ;  /* 0x0000000918157220 */ /* 0x080fe20000400000 */
[----:B------:R-:W-:Y:S01]  /*8400*/  LEA R16, P6, R156, UR8, 0x2 ;  /* 0x000000089c107c11 */ /* 0x000fe2000f8c10ff */
[-C--:B------:R-:W-:Y:S01]  /*8410*/  FMUL R25, R25, R9.reuse ;  /* 0x0000000919197220 */ /* 0x080fe20000400000 */
[----:B------:R-:W-:Y:S01]  /*8420*/  ISETP.GT.AND P2, PT, R10, RZ, P5 ;  /* 0x000000ff0a00720c */ /* 0x000fe20002f44270 */
[-C--:B------:R-:W-:Y:S01]  /*8430*/  FMUL R153, R26, R9.reuse ;  /* 0x000000091a997220 */ /* 0x080fe20000400000 */
[----:B------:R-:W-:Y:S01]  /*8440*/  LEA.HI.X R17, R156, UR9, R163, 0x2, P6 ;  /* 0x000000099c117c11 */ /* 0x000fe2000b0f14a3 */
[C---:B------:R-:W-:Y:S01]  /*8450*/  IMAD.SHL.U32 R8, R14.reuse, 0x20, RZ ;  /* 0x000000200e087824 */ /* 0x040fe200078e00ff */
[-C--:B------:R-:W-:Y:S01]  /*8460*/  LEA R18, P6, R14, R16.reuse, 0x2 ;  /* 0x000000100e127211 */ /* 0x080fe200078c10ff */
[----:B------:R-:W-:Y:S01]  /*8470*/  FMUL R27, R27, R9 ;  /* 0x000000091b1b7220 */ /* 0x000fe20000400000 */
[----:B------:R-:W-:Y:S01]  /*8480*/  ISETP.GT.AND P5, PT, R10, 0x8, P5 ;  /* 0x000000080a00780c */ /* 0x000fe20002fa4270 */
[----:B------:R0:W-:Y:S01]  /*8490*/  @P4 STG.E desc[UR14][R16.64], R21 ;  /* 0x0000001510004986 */ /* 0x0001e2000c10190e */
[C-C-:B------:R-:W-:Y:S01]  /*84a0*/  LEA.HI.X R19, R14.reuse, R17, R15.reuse, 0x2, P6 ;  /* 0x000000110e137211 */ /* 0x140fe200030f140f */
[-C--:B------:R-:W-:Y:S01]  /*84b0*/  FMUL R29, R29, R9.reuse ;  /* 0x000000091d1d7220 */ /* 0x080fe20000400000 */
[----:B------:R-:W-:Y:S01]  /*84c0*/  ISETP.GT.AND P4, PT, R13, 0x8, PT ;  /* 0x000000080d00780c */ /* 0x000fe20003f84270 */
[-C--:B------:R-:W-:Y:S01]  /*84d0*/  FMUL R31, R31, R9.reuse ;  /* 0x000000091f1f7220 */ /* 0x080fe20000400000 */
[----:B------:R-:W-:Y:S01]  /*84e0*/  SHF.L.U64.HI R7, R14, 0x5, R15 ;  /* 0x000000050e077819 */ /* 0x000fe2000001020f */
[----:B------:R1:W-:Y:S01]  /*84f0*/  @P2 STG.E desc[UR14][R18.64], R25 ;  /* 0x0000001912002986 */ /* 0x0003e2000c10190e */
[----:B------:R-:W-:Y:S01]  /*8500*/  ISETP.GT.AND P6, PT, R10, RZ, P4 ;  /* 0x000000ff0a00720c */ /* 0x000fe200027c4270 */
[-C--:B------:R-:W-:Y:S01]  /*8510*/  FMUL R33, R33, R9.reuse ;  /* 0x0000000921217220 */ /* 0x080fe20000400000 */
[----:B------:R-:W-:Y:S01]  /*8520*/  ISETP.GT.AND P2, PT, R13, 0x9, PT ;  /* 0x000000090d00780c */ /* 0x000fe20003f44270 */
[----:B------:R2:W-:Y:S01]  /*8530*/  @P1 STG.E desc[UR14][R16.64+0x20], R153 ;  /* 0x0000209910001986 */ /* 0x0005e2000c10190e */
[----:B------:R-:W-:Y:S01]  /*8540*/  IADD3 R20, P1, R8, R16, RZ ;  /* 0x0000001008147210 */ /* 0x000fe20007f3e0ff */
[-C--:B------:R-:W-:Y:S01]  /*8550*/  FMUL R35, R35, R9.reuse ;  /* 0x0000000923237220 */ /* 0x080fe20000400000 */
[----:B------:R-:W-:Y:S01]  /*8560*/  ISETP.GT.AND P4, PT, R10, 0x8, P4 ;  /* 0x000000080a00780c */ /* 0x000fe20002784270 */
[----:B------:R3:W-:Y:S01]  /*8570*/  @P5 STG.E desc[UR14][R18.64+0x20], R27 ;  /* 0x0000201b12005986 */ /* 0x0007e2000c10190e */
[----:B------:R-:W-:Y:S01]  /*8580*/  IADD3 R22, P5, R8, R18, RZ ;  /* 0x0000001208167210 */ /* 0x000fe20007fbe0ff */
[C---:B0-----:R-:W-:Y:S01]  /*8590*/  IMAD.X R21, R7.reuse, 0x1, R17, P1 ;  /* 0x0000000107157824 */ /* 0x041fe200008e0611 */
[----:B------:R-:W-:Y:S01]  /*85a0*/  ISETP.GT.AND P1, PT, R10, RZ, P2 ;  /* 0x000000ff0a00720c */ /* 0x000fe20001724270 */
[----:B-1----:R-:W-:Y:S01]  /*85b0*/  FMUL R25, R28, R9 ;  /* 0x000000091c197220 */ /* 0x002fe20000400000 */
[----:B------:R-:W-:Y:S01]  /*85c0*/  ISETP.GT.AND P2, PT, R10, 0x8, P2 ;  /* 0x000000080a00780c */ /* 0x000fe20001744270 */
[----:B------:R-:W-:-:S02]  /*85d0*/  IMAD.X R23, R7, 0x1, R19, P5 ;  /* 0x0000000107177824 */ /* 0x000fc400028e0613 */
[-C--:B------:R-:W-:Y:S01]  /*85e0*/  FMUL R37, R37, R9.reuse ;  /* 0x0000000925257220 */ /* 0x080fe20000400000 */
[-C--:B--2---:R-:W-:Y:S01]  /*85f0*/  FMUL R153, R30, R9.reuse ;  /* 0x000000091e997220 */ /* 0x084fe20000400000 */
[----:B------:R0:W-:Y:S01]  /*8600*/  @P6 STG.E desc[UR14][R20.64], R25 ;  /* 0x0000001914006986 */ /* 0x0001e2000c10190e */
[----:B------:R-:W-:Y:S01]  /*8610*/  IADD3 R15, P6, R8, 0x20, RZ ;  /* 0x00000020080f7810 */ /* 0x000fe20007fde0ff */
[-C--:B------:R-:W-:Y:S01]  /*8620*/  FMUL R39, R39, R9.reuse ;  /* 0x0000000927277220 */ /* 0x080fe20000400000 */
[-C--:B------:R-:W-:Y:S01]  /*8630*/  FMUL R41, R41, R9.reuse ;  /* 0x0000000929297220 */ /* 0x080fe20000400000 */
[-C--:B------:R-:W-:Y:S01]  /*8640*/  FMUL R43, R43, R9.reuse ;  /* 0x000000092b2b7220 */ /* 0x080fe20000400000 */
[----:B------:R-:W-:Y:S01]  /*8650*/  IADD3 R16, P5, R15, R16, RZ ;  /* 0x000000100f107210 */ /* 0x000fe20007fbe0ff */
[----:B------:R-:W-:Y:S01]  /*8660*/  IMAD.X R14, RZ, RZ, R7, P6 ;  /* 0x000000ffff0e7224 */ /* 0x000fe200030e0607 */
[----:B------:R1:W-:Y:S01]  /*8670*/  @P1 STG.E desc[UR14][R22.64], R29 ;  /* 0x0000001d16001986 */ /* 0x0003e2000c10190e */
[----:B------:R-:W-:Y:S01]  /*8680*/  ISETP.GT.AND P1, PT, R13, 0x10, PT ;  /* 0x000000100d00780c */ /* 0x000fe20003f24270 */
[-C--:B------:R-:W-:Y:S01]  /*8690*/  FMUL R45, R45, R9.reuse ;  /* 0x000000092d2d7220 */ /* 0x080fe20000400000 */
[----:B------:R-:W-:Y:S01]  /*86a0*/  IMAD.X R17, R14, 0x1, R17, P5 ;  /* 0x000000010e117824 */ /* 0x000fe200028e0611 */
[----:B---3--:R-:W-:Y:S01]  /*86b0*/  IADD3 R18, P5, R15, R18, RZ ;  /* 0x000000120f127210 */ /* 0x008fe20007fbe0ff */
[-C--:B------:R-:W-:Y:S01]  /*86c0*/  FMUL R47, R47, R9.reuse ;  /* 0x000000092f2f7220 */ /* 0x080fe20000400000 */
[----:B------:R-:W-:Y:S01]  /*86d0*/  IADD3 R24, P6, R8, R20, RZ ;  /* 0x0000001408187210 */ /* 0x000fe20007fde0ff */
[-C--:B------:R-:W-:Y:S01]  /*86e0*/  FMUL R49, R49, R9.reuse ;  /* 0x0000000931317220 */ /* 0x080fe20000400000 */
[----:B------:R2:W-:Y:S01]  /*86f0*/  @P4 STG.E desc[UR14][R16.64], R153 ;  /* 0x0000009910004986 */ /* 0x0005e2000c10190e */
[----:B------:R-:W-:Y:S01]  /*8700*/  IMAD.X R19, R14, 0x1, R19, P5 ;  /* 0x000000010e137824 */ /* 0x000fe200028e0613 */
[----:B------:R-:W-:Y:S01]  /*8710*/  ISETP.GT.AND P5, PT, R10, RZ, P1 ;  /* 0x000000ff0a00720c */ /* 0x000fe20000fa4270 */
[----:B0-----:R-:W-:Y:S01]  /*8720*/  IMAD.X R25, R7, 0x1, R21, P6 ;  /* 0x0000000107197824 */ /* 0x001fe200030e0615 */
[----:B------:R-:W-:Y:S01]  /*8730*/  ISETP.GT.AND P4, PT, R13, 0x11, PT ;  /* 0x000000110d00780c */ /* 0x000fe20003f84270 */
[-C--:B-1----:R-:W-:Y:S01]  /*8740*/  FMUL R29, R32, R9.reuse ;  /* 0x00000009201d7220 */ /* 0x082fe20000400000 */
[----:B------:R0:W-:Y:S01]  /*8750*/  @P2 STG.E desc[UR14][R18.64], R31 ;  /* 0x0000001f12002986 */ /* 0x0001e2000c10190e */
[----:B------:R-:W-:Y:S01]  /*8760*/  IADD3 R26, P6, R8, R22, RZ ;  /* 0x00000016081a7210 */ /* 0x000fe20007fde0ff */
[-C--:B------:R-:W-:Y:S01]  /*8770*/  FMUL R51, R51, R9.reuse ;  /* 0x0000000933337220 */ /* 0x080fe20000400000 */
[C---:B------:R-:W-:Y:S01]  /*8780*/  ISETP.GT.AND P2, PT, R10.reuse, RZ, P4 ;  /* 0x000000ff0a00720c */ /* 0x040fe20002744270 */
[-C--:B------:R-:W-:Y:S01]  /*8790*/  FMUL R53, R53, R9.reuse ;  /* 0x0000000935357220 */ /* 0x080fe20000400000 */
[C---:B------:R-:W-:Y:S01]  /*87a0*/  ISETP.GT.AND P1, PT, R10.reuse, 0x8, P1 ;  /* 0x000000080a00780c */ /* 0x040fe20000f24270 */
[----:B------:R-:W-:Y:S01]  /*87b0*/  IMAD.X R27, R7, 0x1, R23, P6 ;  /* 0x00000001071b7824 */ /* 0x000fe200030e0617 */
[----:B------:R-:W-:Y:S01]  /*87c0*/  ISETP.GT.AND P4, PT, R10, 0x8, P4 ;  /* 0x000000080a00780c */ /* 0x000fe20002784270 */
[-C--:B------:R-:W-:Y:S01]  /*87d0*/  FMUL R55, R55, R9.reuse ;  /* 0x0000000937377220 */ /* 0x080fe20000400000 */
[----:B------:R1:W-:Y:S01]  /*87e0*/  @P5 STG.E desc[UR14][R24.64], R29 ;  /* 0x0000001d18005986 */ /* 0x0003e2000c10190e */
[----:B--2---:R-:W-:Y:S01]  /*87f0*/  IADD3 R16, P5, R15, R20, RZ ;  /* 0x000000140f107210 */ /* 0x004fe20007fbe0ff */
[-C--:B------:R-:W-:Y:S01]  /*8800*/  FMUL R57, R57, R9.reuse ;  /* 0x0000000939397220 */ /* 0x080fe20000400000 */
[-C--:B0-----:R-:W-:Y:S01]  /*8810*/  FMUL R31, R34, R9.reuse ;  /* 0x00000009221f7220 */ /* 0x081fe20000400000 */
[----:B------:R-:W-:Y:S01]  /*8820*/  IADD3 R20, P6, R8, R24, RZ ;  /* 0x0000001808147210 */ /* 0x000fe20007fde0ff */
[-C--:B------:R-:W-:Y:S01]  /*8830*/  FMUL R59, R59, R9.reuse ;  /* 0x000000093b3b7220 */ /* 0x080fe20000400000 */
[----:B------:R-:W-:Y:S01]  /*8840*/  IMAD.X R17, R14, 0x1, R21, P5 ;  /* 0x000000010e117824 */ /* 0x000fe200028e0615 */
[----:B------:R-:W-:Y:S01]  /*8850*/  IADD3 R18, P5, R15, R22, RZ ;  /* 0x000000160f127210 */ /* 0x000fe20007fbe0ff */
[----:B------:R-:W-:Y:S01]  /*8860*/  @P2 STG.E desc[UR14][R26.64], R33 ;  /* 0x000000211a002986 */ /* 0x000fe2000c10190e */
[----:B------:R-:W-:Y:S01]  /*8870*/  ISETP.GT.AND P2, PT, R13, 0x18, PT ;  /* 0x000000180d00780c */ /* 0x000fe20003f44270 */
[----:B------:R-:W-:Y:S01]  /*8880*/  IMAD.X R21, R7, 0x1, R25, P6 ;  /* 0x0000000107157824 */ /* 0x000fe200030e0619 */
[----:B------:R-:W-:Y:S01]  /*8890*/  IADD3 R22, P6, R8, R26, RZ ;  /* 0x0000001a08167210 */ /* 0x000fe20007fde0ff */
[----:B------:R-:W-:Y:S01]  /*88a0*/  IMAD.X R19, R14, 0x1, R23, P5 ;  /* 0x000000010e137824 */ /* 0x000fe200028e0617 */
[----:B------:R-:W-:Y:S01]  /*88b0*/  ISETP.GT.AND P5, PT, R10, RZ, P2 ;  /* 0x000000ff0a00720c */ /* 0x000fe200017a4270 */
[----:B------:R0:W-:Y:S01]  /*88c0*/  @P1 STG.E desc[UR14][R16.64], R31 ;  /* 0x0000001f10001986 */ /* 0x0001e2000c10190e */
[----:B------:R-:W-:Y:S01]  /*88d0*/  ISETP.GT.AND P1, PT, R13, 0x19, PT ;  /* 0x000000190d00780c */ /* 0x000fe20003f24270 */
[-C--:B-1----:R-:W-:Y:S01]  /*88e0*/  FMUL R29, R36, R9.reuse ;  /* 0x00000009241d7220 */ /* 0x082fe20000400000 */
[C---:B------:R-:W-:Y:S01]  /*88f0*/  ISETP.GT.AND P2, PT, R10.reuse, 0x8, P2 ;  /* 0x000000080a00780c */ /* 0x040fe20001744270 */
[----:B------:R1:W-:Y:S01]  /*8900*/  @P4 STG.E desc[UR14][R18.64], R35 ;  /* 0x0000002312004986 */ /* 0x0003e2000c10190e */
[C---:B------:R-:W-:Y:S01]  /*8910*/  ISETP.GT.AND P4, PT, R10.reuse, RZ, P1 ;  /* 0x000000ff0a00720c */ /* 0x040fe20000f84270 */
[----:B------:R-:W-:Y:S01]  /*8920*/  IMAD.X R23, R7, 0x1, R27, P6 ;  /* 0x0000000107177824 */ /* 0x000fe200030e061b */
[----:B------:R-:W-:Y:S01]  /*8930*/  ISETP.GT.AND P1, PT, R10, 0x8, P1 ;  /* 0x000000080a00780c */ /* 0x000fe20000f24270 */
[-C--:B------:R-:W-:Y:S01]  /*8940*/  FMUL R61, R61, R9.reuse ;  /* 0x000000093d3d7220 */ /* 0x080fe20000400000 */
[-C--:B------:R-:W-:Y:S01]  /*8950*/  FMUL R63, R63, R9.reuse ;  /* 0x000000093f3f7220 */ /* 0x080fe20000400000 */
[-C--:B------:R-:W-:Y:S01]  /*8960*/  FMUL R65, R65, R9.reuse ;  /* 0x0000000941417220 */ /* 0x080fe20000400000 */
[-C--:B------:R-:W-:Y:S01]  /*8970*/  FMUL R67, R67, R9.reuse ;  /* 0x0000000943437220 */ /* 0x080fe20000400000 */
[----:B------:R2:W-:Y:S01]  /*8980*/  @P5 STG.E desc[UR14][R20.64], R29 ;  /* 0x0000001d14005986 */ /* 0x0005e2000c10190e */
[----:B0-----:R-:W-:Y:S01]  /*8990*/  IADD3 R16, P5, R15, R24, RZ ;  /* 0x000000180f107210 */ /* 0x001fe20007fbe0ff */
[-C--:B------:R-:W-:Y:S01]  /*89a0*/  FMUL R31, R38, R9.reuse ;  /* 0x00000009261f7220 */ /* 0x080fe20000400000 */
[----:B------:R-:W-:Y:S01]  /*89b0*/  IADD3 R24, P6, R8, R20, RZ ;  /* 0x0000001408187210 */ /* 0x000fe20007fde0ff */
[-C--:B------:R-:W-:Y:S01]  /*89c0*/  FMUL R69, R69, R9.reuse ;  /* 0x0000000945457220 */ /* 0x080fe20000400000 */
[-C--:B------:R-:W-:Y:S01]  /*89d0*/  FMUL R71, R71, R9.reuse ;  /* 0x0000000947477220 */ /* 0x080fe20000400000 */
[----:B------:R-:W-:Y:S01]  /*89e0*/  IMAD.X R17, R14, 0x1, R25, P5 ;  /* 0x000000010e117824 */ /* 0x000fe200028e0619 */
[----:B-1----:R-:W-:Y:S01]  /*89f0*/  IADD3 R18, P5, R15, R26, RZ ;  /* 0x0000001a0f127210 */ /* 0x002fe20007fbe0ff */
        /* <DEDUP_REMOVED lines=8> */
[-C--:B--2---:R-:W-:Y:S01]  /*8a80*/  FMUL R29, R40, R9.reuse ;  /* 0x00000009281d7220 */ /* 0x084fe20000400000 */
        /* <DEDUP_REMOVED lines=167> */
[----:B------:R-:W-:Y:S01]  /*9500*/  FMUL R31, R66, R9 ;  /* 0x00000009421f7220 */ /* 0x000fe20000400000 */
[----:B------:R-:W-:-:S03]  /*9510*/  IADD3 R20, P6, R8, R24, RZ ;  /* 0x0000001808147210 */ /* 0x000fc60007fde0ff */
        /* <DEDUP_REMOVED lines=10> */
[----:B--2---:R-:W-:Y:S01]  /*95c0*/  FMUL R29, R68, R9 ;  /* 0x00000009441d7220 */ /* 0x004fe20000400000 */
[C---:B------:R-:W-:Y:S01]  /*95d0*/  ISETP.GT.AND P1, PT, R10.reuse, 0x8, P1 ;  /* 0x000000080a00780c */ /* 0x040fe20000f24270 */
[----:B------:R1:W-:Y:S01]  /*95e0*/  @P2 STG.E desc[UR14][R18.64], R67 ;  /* 0x0000004312002986 */ /* 0x0003e2000c10190e */
[C---:B------:R-:W-:Y:S01]  /*95f0*/  ISETP.GT.AND P2, PT, R10.reuse, RZ, P4 ;  /* 0x000000ff0a00720c */ /* 0x040fe20002744270 */
[----:B------:R-:W-:Y:S01]  /*9600*/  IMAD.X R23, R7, 0x1, R27, P6 ;  /* 0x0000000107177824 */ /* 0x000fe200030e061b */
[----:B------:R-:W-:-:S05]  /*9610*/  ISETP.GT.AND P4, PT, R10, 0x8, P4 ;  /* 0x000000080a00780c */ /* 0x000fca0002784270 */
        /* <DEDUP_REMOVED lines=355> */
[----:B------:R-:W-:Y:S01]  /*ac50*/  IMAD.X R23, R7, 0x1, R27, P6 ;  /* 0x0000000107177824 */ /* 0x000fe200030e061b */
[----:B------:R1:W-:Y:S01]  /*ac60*/  @P2 STG.E desc[UR14][R18.64], R139 ;  /* 0x0000008b12002986 */ /* 0x0003e2000c10190e */
[----:B------:R-:W-:-:S02]  /*ac70*/  ISETP.GT.AND P2, PT, R10, RZ, P4 ;  /* 0x000000ff0a00720c */ /* 0x000fc40002744270 */
[C---:B------:R-:W-:Y:S02]  /*ac80*/  ISETP.GT.AND P1, PT, R10.reuse, 0x8, P1 ;  /* 0x000000080a00780c */ /* 0x040fe40000f24270 */
[----:B------:R-:W-:-:S03]  /*ac90*/  ISETP.GT.AND P4, PT, R10, 0x8, P4 ;  /* 0x000000080a00780c */ /* 0x000fc60002784270 */
        /* <DEDUP_REMOVED lines=21> */
[C---:B0-----:R-:W-:Y:S01]  /*adf0*/  IADD3 R16, P5, R15.reuse, R20, RZ ;  /* 0x000000140f107210 */ /* 0x041fe20007fbe0ff */
[----:B------:R-:W-:Y:S01]  /*ae00*/  FMUL R31, R146, R9 ;  /* 0x00000009921f7220 */ /* 0x000fe20000400000 */
[----:B-1----:R-:W-:-:S03]  /*ae10*/  IADD3 R18, P6, R15, R22, RZ ;  /* 0x000000160f127210 */ /* 0x002fc60007fde0ff */
[C---:B------:R-:W-:Y:S01]  /*ae20*/  IMAD.X R17, R14.reuse, 0x1, R21, P5 ;  /* 0x000000010e117824 */ /* 0x040fe200028e0615 */
[----:B------:R-:W-:Y:S01]  /*ae30*/  @P4 STG.E desc[UR14][R26.64], R145 ;  /* 0x000000911a004986 */ /* 0x000fe2000c10190e */
[C---:B------:R-:W-:Y:S01]  /*ae40*/  ISETP.GT.AND P4, PT, R13.reuse, 0xf8, PT ;  /* 0x000000f80d00780c */ /* 0x040fe20003f84270 */
[----:B------:R-:W-:Y:S01]  /*ae50*/  IMAD.X R19, R14, 0x1, R23, P6 ;  /* 0x000000010e137824 */ /* 0x000fe200030e0617 */
[----:B------:R-:W-:Y:S01]  /*ae60*/  ISETP.GT.AND P5, PT, R13, 0xf9, PT ;  /* 0x000000f90d00780c */ /* 0x000fe20003fa4270 */
[----:B------:R0:W-:Y:S01]  /*ae70*/  @P2 STG.E desc[UR14][R16.64], R31 ;  /* 0x0000001f10002986 */ /* 0x0001e2000c10190e */
[-C--:B------:R-:W-:Y:S01]  /*ae80*/  IADD3 R20, P2, R8, R24.reuse, RZ ;  /* 0x0000001808147210 */ /* 0x080fe20007f5e0ff */
[----:B------:R-:W-:Y:S01]  /*ae90*/  FMUL R13, R150, R9 ;  /* 0x00000009960d7220 */ /* 0x000fe20000400000 */
[----:B--2---:R-:W-:Y:S01]  /*aea0*/  IADD3 R24, P6, R15, R24, RZ ;  /* 0x000000180f187210 */ /* 0x004fe20007fde0ff */
[----:B------:R1:W-:Y:S01]  /*aeb0*/  @P1 STG.E desc[UR14][R18.64], R147 ;  /* 0x0000009312001986 */ /* 0x0003e2000c10190e */
[C---:B------:R-:W-:Y:S01]  /*aec0*/  ISETP.GT.AND P1, PT, R10.reuse, RZ, P4 ;  /* 0x000000ff0a00720c */ /* 0x040fe20002724270 */
[--C-:B------:R-:W-:Y:S01]  /*aed0*/  IMAD.X R21, R7, 0x1, R25.reuse, P2 ;  /* 0x0000000107157824 */ /* 0x100fe200010e0619 */
[----:B------:R-:W-:Y:S01]  /*aee0*/  ISETP.GT.AND P2, PT, R10, RZ, P5 ;  /* 0x000000ff0a00720c */ /* 0x000fe20002f44270 */
[----:B------:R-:W-:Y:S01]  /*aef0*/  IMAD.X R25, R14, 0x1, R25, P6 ;  /* 0x000000010e197824 */ /* 0x000fe200030e0619 */
[----:B------:R-:W-:-:S02]  /*af00*/  IADD3 R22, P6, R8, R26, RZ ;  /* 0x0000001a08167210 */ /* 0x000fc40007fde0ff */
[C---:B------:R-:W-:Y:S02]  /*af10*/  ISETP.GT.AND P4, PT, R10.reuse, 0x8, P4 ;  /* 0x000000080a00780c */ /* 0x040fe40002784270 */
[----:B------:R-:W-:Y:S01]  /*af20*/  ISETP.GT.AND P5, PT, R10, 0x8, P5 ;  /* 0x000000080a00780c */ /* 0x000fe20002fa4270 */
[----:B------:R-:W-:Y:S01]  /*af30*/  IMAD.X R23, R7, 0x1, R27, P6 ;  /* 0x0000000107177824 */ /* 0x000fe200030e061b */
[----:B0-----:R-:W-:Y:S01]  /*af40*/  IADD3 R16, P6, R15, R26, RZ ;  /* 0x0000001a0f107210 */ /* 0x001fe20007fde0ff */
[----:B------:R-:W-:-:S04]  /*af50*/  FMUL R7, R148, R9 ;  /* 0x0000000994077220 */ /* 0x000fc80000400000 */
[----:B------:R-:W-:Y:S01]  /*af60*/  IMAD.X R17, R14, 0x1, R27, P6 ;  /* 0x000000010e117824 */ /* 0x000fe200030e061b */
[----:B------:R1:W-:Y:S04]  /*af70*/  @P1 STG.E desc[UR14][R20.64], R7 ;  /* 0x0000000714001986 */ /* 0x0003e8000c10190e */
[----:B------:R1:W-:Y:S04]  /*af80*/  @P2 STG.E desc[UR14][R22.64], R149 ;  /* 0x0000009516002986 */ /* 0x0003e8000c10190e */
[----:B------:R1:W-:Y:S04]  /*af90*/  @P4 STG.E desc[UR14][R24.64], R13 ;  /* 0x0000000d18004986 */ /* 0x0003e8000c10190e */
[----:B------:R1:W-:Y:S02]  /*afa0*/  @P5 STG.E desc[UR14][R16.64], R151 ;  /* 0x0000009710005986 */ /* 0x0003e4000c10190e */
.L_x_277:
[----:B------:R-:W-:Y:S05]  /*afb0*/  BSYNC B0 ;  /* 0x0000000000007941 */ /* 0x000fea0003800000 */
.L_x_25:
[----:B------:R-:W-:Y:S01]  /*afc0*/  ULDC UR8, c[0x0][0xc] ;  /* 0x0000030000087ab9 */ /* 0x000fe20000000800 */
[----:B------:R-:W-:Y:S01]  /*afd0*/  ULDC UR9, c[0x0][0x10] ;  /* 0x0000040000097ab9 */ /* 0x000fe20000000800 */
[----:B01----:R-:W0:Y:S01]  /*afe0*/  LDC R7, c[0x0][0x14] ;  /* 0x00000500ff077b82 */ /* 0x003e220000000800 */
[----:B------:R-:W-:Y:S01]  /*aff0*/  UIMAD.WIDE.U32 UR8, UR8, UR9, URZ ;  /* 0x00000009080872a5 */ /* 0x000fe2000f8e003f */
[----:B------:R-:W-:Y:S01]  /*b000*/  PRMT R10, RZ, 0x7610, R10 ;  /* 0x00007610ff0a7816 */ /* 0x000fe2000000000a */
[----:B------:R-:W-:-:S04]  /*b010*/  IMAD.MOV.U32 R8, RZ, RZ, -0x1 ;  /* 0xffffffffff087424 */ /* 0x000fc800078e00ff */
[----:B0-----:R-:W-:-:S04]  /*b020*/  IMAD.WIDE.U32 R2, R7, UR8, R2 ;  /* 0x0000000807027c25 */ /* 0x001fc8000f8e0002 */
[----:B------:R-:W-:Y:S01]  /*b030*/  IMAD R7, R7, UR9, RZ ;  /* 0x0000000907077c24 */ /* 0x000fe2000f8e02ff */
[----:B------:R-:W-:Y:S02]  /*b040*/  ULDC.64 UR8, c[0x0][0x750] ;  /* 0x0001d40000087ab9 */ /* 0x000fe40000000a00 */
[----:B------:R-:W-:Y:S01]  /*b050*/  ISETP.GE.U32.AND P1, PT, R2, UR8, PT ;  /* 0x0000000802007c0c */ /* 0x000fe2000bf26070 */
[----:B------:R-:W-:Y:S02]  /*b060*/  IMAD.IADD R3, R3, 0x1, R7 ;  /* 0x0000000103037824 */ /* 0x000fe400078e0207 */
[----:B------:R-:W-:-:S03]  /*b070*/  IMAD.MOV.U32 R7, RZ, RZ, -0x1 ;  /* 0xffffffffff077424 */ /* 0x000fc600078e00ff */
[----:B------:R-:W-:-:S13]  /*b080*/  ISETP.GE.U32.AND.EX P1, PT, R3, UR9, PT, P1 ;  /* 0x0000000903007c0c */ /* 0x000fda000bf26110 */
[----:B------:R-:W-:Y:S05]  /*b090*/  @P1 BRA `(.L_x_278) ;  /* 0x0000000400641947 */ /* 0x000fea0003800000 */
[----:B------:R-:W0:Y:S01]  /*b0a0*/  S2R R10, SR_CTAID.X ;  /* 0x00000000000a7919 */ /* 0x000e220000002500 */
[----:B------:R-:W1:Y:S01]  /*b0b0*/  LDC.64 R18, c[0x0][0x728] ;  /* 0x0001ca00ff127b82 */ /* 0x000e620000000a00 */
[----:B------:R-:W-:Y:S01]  /*b0c0*/  ULDC UR7, c[0x0][0x150] ;  /* 0x0000540000077ab9 */ /* 0x000fe20000000800 */
[----:B----4-:R-:W-:Y:S01]  /*b0d0*/  IMAD.MOV.U32 R16, RZ, RZ, R2 ;  /* 0x000000ffff107224 */ /* 0x010fe200078e0002 */
[----:B------:R-:W4:Y:S01]  /*b0e0*/  S2R R24, SR_CTAID.Y ;  /* 0x0000000000187919 */ /* 0x000f220000002600 */
[----:B------:R-:W-:-:S04]  /*b0f0*/  IMAD.MOV.U32 R17, RZ, RZ, R3 ;  /* 0x000000ffff117224 */ /* 0x000fc800078e0003 */
[----:B------:R-:W2:Y:S08]  /*b100*/  LDC R25, c[0x0][0x144] ;  /* 0x00005100ff197b82 */ /* 0x000eb00000000800 */
[----:B------:R-:W2:Y:S08]  /*b110*/  LDC R8, c[0x0][0x730] ;  /* 0x0001cc00ff087b82 */ /* 0x000eb00000000800 */
[----:B---3--:R-:W3:Y:S01]  /*b120*/  LDC.64 R22, c[0x0][0x720] ;  /* 0x0001c800ff167b82 */ /* 0x008ee20000000a00 */
[----:B-1----:R-:W-:-:S04]  /*b130*/  ISETP.NE.U32.AND P1, PT, R18, RZ, PT ;  /* 0x000000ff1200720c */ /* 0x002fc80003f25070 */
[----:B------:R-:W-:Y:S02]  /*b140*/  ISETP.NE.AND.EX P1, PT, R19, RZ, PT, P1 ;  /* 0x000000ff1300720c */ /* 0x000fe40003f25310 */
[----:B0-----:R-:W-:-:S05]  /*b150*/  I2FP.F32.U32 R7, R10 ;  /* 0x0000000a00077245 */ /* 0x001fca0000201000 */
[----:B------:R-:W-:-:S04]  /*b160*/  FMUL R7, R7, UR7 ;  /* 0x0000000707077c20 */ /* 0x000fc80008400000 */
[----:B------:R0:W1:Y:S02]  /*b170*/  F2I.U32.TRUNC.NTZ R20, R7 ;  /* 0x0000000700147305 */ /* 0x000064000020f000 */
[----:B--2-4-:R-:W-:Y:S05]  /*b180*/  @!P1 BRA `(.L_x_279) ;  /* 0x0000000000289947 */ /* 0x014fea0003800000 */
[----:B0-----:R-:W0:Y:S02]  /*b190*/  LDC R7, c[0x0][0x734] ;  /* 0x0001cd00ff077b82 */ /* 0x001e240000000800 */
        /* <DEDUP_REMOVED lines=9> */
.L_x_279:
[-CC-:B------:R-:W-:Y:S01]  /*b230*/  SHF.R.U64 R18, R16, R8.reuse, R17.reuse ;  /* 0x0000000810127219 */ /* 0x180fe20000001211 */
[----:B------:R-:W2:Y:S01]  /*b240*/  LDC.64 R28, c[0x0][0x740] ;  /* 0x0001d000ff1c7b82 */ /* 0x000ea20000000a00 */
[----:B0-----:R-:W-:Y:S01]  /*b250*/  SHF.R.U32.HI R7, RZ, R8, R17 ;  /* 0x00000008ff077219 */ /* 0x001fe20000011611 */
[----:B-1----:R-:W-:Y:S01]  /*b260*/  IMAD.MOV R20, RZ, RZ, -R20 ;  /* 0x000000ffff147224 */ /* 0x002fe200078e0a14 */
[----:B------:R-:W-:Y:S01]  /*b270*/  IADD3 R15, P1, RZ, -R18, RZ ;  /* 0x80000012ff0f7210 */ /* 0x000fe20007f3e0ff */
[----:B------:R-:W-:Y:S02]  /*b280*/  ULDC UR7, c[0x0][0x154] ;  /* 0x0000550000077ab9 */ /* 0x000fe40000000800 */
[----:B------:R-:W-:Y:S02]  /*b290*/  IMAD R25, R25, R20, R10 ;  /* 0x0000001419197224 */ /* 0x000fe400078e020a */
[----:B------:R-:W0:Y:S01]  /*b2a0*/  LDC R14, c[0x0][0x718] ;  /* 0x0001c600ff0e7b82 */ /* 0x000e220000000800 */
[----:B------:R-:W-:-:S02]  /*b2b0*/  IMAD.X R7, RZ, RZ, ~R7, P1 ;  /* 0x000000ffff077224 */ /* 0x000fc400008e0e07 */
[----:B---3--:R-:W-:-:S04]  /*b2c0*/  IMAD.WIDE.U32 R12, R15, R22, R2 ;  /* 0x000000160f0c7225 */ /* 0x008fc800078e0002 */
[----:B------:R-:W-:Y:S01]  /*b2d0*/  IMAD R8, R7, R22, RZ ;  /* 0x0000001607087224 */ /* 0x000fe200078e02ff */
[----:B------:R-:W1:Y:S03]  /*b2e0*/  LDC R16, c[0x0][0x708] ;  /* 0x0001c200ff107b82 */ /* 0x000e660000000800 */
[----:B------:R-:W-:Y:S01]  /*b2f0*/  IMAD R7, R15, R23, R8 ;  /* 0x000000170f077224 */ /* 0x000fe200078e0208 */
[----:B------:R-:W-:Y:S01]  /*b300*/  I2FP.F32.U32 R8, R24 ;  /* 0x0000001800087245 */ /* 0x000fe20000201000 */
[----:B------:R-:W-:Y:S02]  /*b310*/  IMAD.MOV.U32 R15, RZ, RZ, 0x1 ;  /* 0x00000001ff0f7424 */ /* 0x000fe400078e00ff */
[----:B------:R-:W-:Y:S01]  /*b320*/  IMAD.IADD R7, R13, 0x1, R7 ;  /* 0x000000010d077824 */ /* 0x000fe200078e0207 */
[----:B------:R-:W3:Y:S01]  /*b330*/  LDC R26, c[0x0][0x758] ;  /* 0x0001d600ff1a7b82 */ /* 0x000ee20000000800 */
[----:B--2---:R-:W-:Y:S01]  /*b340*/  ISETP.NE.U32.AND P1, PT, R28, RZ, PT ;  /* 0x000000ff1c00720c */ /* 0x004fe20003f25070 */
[----:B------:R-:W-:-:S03]  /*b350*/  IMAD.MOV.U32 R13, RZ, RZ, -0x1 ;  /* 0xffffffffff0d7424 */ /* 0x000fc600078e00ff */
[----:B------:R-:W-:-:S03]  /*b360*/  ISETP.NE.AND.EX P1, PT, R29, RZ, PT, P1 ;  /* 0x000000ff1d00720c */ /* 0x000fc60003f25310 */
[----:B------:R-:W2:Y:S01]  /*b370*/  LDC R23, c[0x0][0x148] ;  /* 0x00005200ff177b82 */ /* 0x000ea20000000800 */
[-CC-:B0-----:R-:W-:Y:S02]  /*b380*/  SHF.R.U64 R10, R12, R14.reuse, R7.reuse ;  /* 0x0000000e0c0a7219 */ /* 0x181fe40000001207 */
[----:B------:R-:W-:Y:S01]  /*b390*/  SHF.R.U32.HI R7, RZ, R14, R7 ;  /* 0x0000000eff077219 */ /* 0x000fe20000011607 */
[----:B------:R-:W-:-:S04]  /*b3a0*/  FMUL R14, R8, UR7 ;  /* 0x00000007080e7c20 */ /* 0x000fc80008400000 */
[----:B------:R-:W0:Y:S01]  /*b3b0*/  LDC R22, c[0x0][0x700] ;  /* 0x0001c000ff167b82 */ /* 0x000e220000000800 */
[----:B------:R4:W0:Y:S01]  /*b3c0*/  F2I.U32.TRUNC.NTZ R20, R14 ;  /* 0x0000000e00147305 */ /* 0x000822000020f000 */
[-CC-:B-1----:R-:W-:Y:S02]  /*b3d0*/  SHF.R.U64 R8, R10, R16.reuse, R7.reuse ;  /* 0x000000100a087219 */ /* 0x182fe40000001207 */
[----:B------:R-:W-:-:S04]  /*b3e0*/  SHF.R.U32.HI R7, RZ, R16, R7 ;  /* 0x00000010ff077219 */ /* 0x000fc80000011607 */
[----:B------:R-:W1:Y:S01]  /*b3f0*/  LDC R30, c[0x0][0x748] ;  /* 0x0001d200ff1e7b82 */ /* 0x000e620000000800 */
[-C--:B---3--:R-:W-:Y:S02]  /*b400*/  SHF.L.U32 R12, R13, R26.reuse, RZ ;  /* 0x0000001a0d0c7219 */ /* 0x088fe400000006ff */
[-CC-:B------:R-:W-:Y:S02]  /*b410*/  SHF.R.U64 R21, R8, R26.reuse, R7.reuse ;  /* 0x0000001a08157219 */ /* 0x180fe40000001207 */
[----:B------:R-:W-:Y:S02]  /*b420*/  SHF.R.U32.HI R13, RZ, R26, R7 ;  /* 0x0000001aff0d7219 */ /* 0x000fe40000011607 */
[----:B------:R-:W-:Y:S01]  /*b430*/  LOP3.LUT R27, RZ, R12, RZ, 0x33, !PT ;  /* 0x0000000cff1b7212 */ /* 0x000fe200078e33ff */
[----:B------:R-:W3:Y:S01]  /*b440*/  LDC R31, c[0x0][0x738] ;  /* 0x0001ce00ff1f7b82 */ /* 0x000ee20000000800 */
[----:B------:R-:W-:Y:S01]  /*b450*/  SHF.L.U32 R26, R15, R26, RZ ;  /* 0x0000001a0f1a7219 */ /* 0x000fe200000006ff */
[----:B------:R-:W-:-:S06]  /*b460*/  IMAD.MOV.U32 R12, RZ, RZ, R21 ;  /* 0x000000ffff0c7224 */ /* 0x000fcc00078e0015 */
[----:B------:R-:W0:Y:S01]  /*b470*/  LDC R32, c[0x0][0x710] ;  /* 0x0001c400ff207b82 */ /* 0x000e220000000800 */
[----:B----4-:R-:W-:Y:S05]  /*b480*/  @!P1 BRA `(.L_x_280) ;  /* 0x0000000000289947 */ /* 0x010fea0003800000 */
        /* <DEDUP_REMOVED lines=10> */
.L_x_280:
[----:B-1----:R-:W-:Y:S01]  /*b530*/  SHF.R.U64 R7, R12, R30, R13 ;  /* 0x0000001e0c077219 */ /* 0x002fe2000000120d */
[----:B0-----:R-:W-:Y:S01]  /*b540*/  VIADD R13, R22, 0xffffffff ;  /* 0xffffffff160d7836 */ /* 0x001fe20000000000 */
[----:B------:R-:W-:Y:S01]  /*b550*/  LOP3.LUT R12, R8, R27, RZ, 0xc0, !PT ;  /* 0x0000001b080c7212 */ /* 0x000fe200078ec0ff */
[----:B------:R-:W-:Y:S02]  /*b560*/  IMAD.MOV R20, RZ, RZ, -R20 ;  /* 0x000000ffff147224 */ /* 0x000fe400078e0a14 */
[----:B------:R-:W-:Y:S01]  /*b570*/  IMAD.MOV R8, RZ, RZ, -R7 ;  /* 0x000000ffff087224 */ /* 0x000fe200078e0a07 */
[----:B------:R-:W-:Y:S01]  /*b580*/  LOP3.LUT R10, R10, R13, RZ, 0xc0, !PT ;  /* 0x0000000d0a0a7212 */ /* 0x000fe200078ec0ff */
[----:B------:R-:W-:Y:S02]  /*b590*/  IMAD R12, R26, R7, R12 ;  /* 0x000000071a0c7224 */ /* 0x000fe400078e020c */
[----:B--2---:R-:W-:Y:S02]  /*b5a0*/  @P3 IMAD R25, R23, R20, R24 ;  /* 0x0000001417193224 */ /* 0x004fe400078e0218 */
[----:B---3--:R-:W-:-:S02]  /*b5b0*/  IMAD R7, R8, R31, R21 ;  /* 0x0000001f08077224 */ /* 0x008fc400078e0215 */
[----:B------:R-:W-:Y:S02]  /*b5c0*/  IMAD.MOV.U32 R8, RZ, RZ, 0x1 ;  /* 0x00000001ff087424 */ /* 0x000fe400078e00ff */
[----:B------:R-:W-:Y:S02]  /*b5d0*/  IMAD R12, R12, R32, R25 ;  /* 0x000000200c0c7224 */ /* 0x000fe400078e0219 */
[--C-:B------:R-:W-:Y:S01]  /*b5e0*/  IMAD R7, R7, R22, R10.reuse ;  /* 0x0000001607077224 */ /* 0x100fe200078e020a */
[----:B------:R-:W-:-:S04]  /*b5f0*/  PRMT R10, R8, 0x7610, R10 ;  /* 0x00007610080a7816 */ /* 0x000fc8000000000a */
[----:B------:R-:W-:Y:S02]  /*b600*/  SEL R8, R7, R12, !P3 ;  /* 0x0000000c07087207 */ /* 0x000fe40005800000 */
[----:B------:R-:W-:Y:S01]  /*b610*/  SEL R12, R12, R7, !P3 ;  /* 0x000000070c0c7207 */ /* 0x000fe20005800000 */
[----:B------:R-:W-:-:S07]  /*b620*/  IMAD.MOV.U32 R7, RZ, RZ, R18 ;  /* 0x000000ffff077224 */ /* 0x000fce00078e0012 */
.L_x_278:
[----:B------:R-:W-:-:S13]  /*b630*/  LOP3.LUT P1, RZ, R10, 0xff, RZ, 0xc0, !PT ;  /* 0x000000ff0aff7812 */ /* 0x000fda000782c0ff */
[----:B------:R-:W-:Y:S05]  /*b640*/  @P1 BRA `(.L_x_281) ;  /* 0xffffff5800d41947 */ /* 0x000fea000383ffff */
[----:B------:R-:W-:Y:S05]  /*b650*/  EXIT ;  /* 0x000000000000794d */ /* 0x000fea0003800000 */
.L_x_7:
[----:B0-----:R-:W-:Y:S01]  /*b660*/  ULDC.64 UR4, c[0x0][0x750] ;  /* 0x0001d40000047ab9 */ /* 0x001fe20000000a00 */
        /* <DEDUP_REMOVED lines=25> */
.L_x_283:
[----:B------:R-:W0:Y:S01]  /*b800*/  LDC.64 R28, c[0x0][0x740] ;  /* 0x0001d000ff1c7b82 */ /* 0x000e220000000a00 */
[-CC-:B------:R-:W-:Y:S01]  /*b810*/  SHF.R.U64 R12, R18, R6.reuse, R19.reuse ;  /* 0x00000006120c7219 */ /* 0x180fe20000001213 */
[----:B------:R-:W-:Y:S01]  /*b820*/  IMAD.MOV.U32 R27, RZ, RZ, 0x1 ;  /* 0x00000001ff1b7424 */ /* 0x000fe200078e00ff */
        /* <DEDUP_REMOVED lines=10> */
[----:B0-----:R-:W-:Y:S01]  /*b8d0*/  ISETP.NE.U32.AND P0, PT, R28, RZ, PT ;  /* 0x000000ff1c00720c */ /* 0x001fe20003f05070 */
[----:B------:R-:W-:-:S03]  /*b8e0*/  IMAD.MOV.U32 R15, RZ, RZ, -0x1 ;  /* 0xffffffffff0f7424 */ /* 0x000fc600078e00ff */
[----:B------:R-:W-:Y:S02]  /*b8f0*/  ISETP.NE.AND.EX P0, PT, R29, RZ, PT, P0 ;  /* 0x000000ff1d00720c */ /* 0x000fe40003f05300 */
[----:B------:R-:W0:Y:S01]  /*b900*/  LDC R23, c[0x0][0x700] ;  /* 0x0001c000ff177b82 */ /* 0x000e220000000800 */
[-CC-:B-1----:R-:W-:Y:S02]  /*b910*/  SHF.R.U64 R8, R14, R16.reuse, R5.reuse ;  /* 0x000000100e087219 */ /* 0x182fe40000001205 */
[----:B------:R-:W-:-:S05]  /*b920*/  SHF.R.U32.HI R5, RZ, R16, R5 ;  /* 0x00000010ff057219 */ /* 0x000fca0000011605 */
[----:B------:R-:W1:Y:S01]  /*b930*/  LDC R6, c[0x0][0x748] ;  /* 0x0001d200ff067b82 */ /* 0x000e620000000800 */
[-CC-:B--2---:R-:W-:Y:S02]  /*b940*/  SHF.R.U64 R22, R8, R18.reuse, R5.reuse ;  /* 0x0000001208167219 */ /* 0x184fe40000001205 */
[----:B------:R-:W-:-:S05]  /*b950*/  SHF.R.U32.HI R5, RZ, R18, R5 ;  /* 0x00000012ff057219 */ /* 0x000fca0000011605 */
[----:B------:R-:W2:Y:S01]  /*b960*/  LDC R25, c[0x0][0x738] ;  /* 0x0001ce00ff197b82 */ /* 0x000ea20000000800 */
[-C--:B---3--:R-:W-:Y:S02]  /*b970*/  SHF.L.U32 R14, R15, R26.reuse, RZ ;  /* 0x0000001a0f0e7219 */ /* 0x088fe400000006ff */
[--C-:B------:R-:W-:Y:S02]  /*b980*/  SHF.R.U64 R24, R22, R26, R5.reuse ;  /* 0x0000001a16187219 */ /* 0x100fe40000001205 */
[----:B------:R-:W-:Y:S02]  /*b990*/  LOP3.LUT R31, RZ, R14, RZ, 0x33, !PT ;  /* 0x0000000eff1f7212 */ /* 0x000fe400078e33ff */
[----:B------:R-:W-:Y:S01]  /*b9a0*/  SHF.R.U32.HI R15, RZ, R26, R5 ;  /* 0x0000001aff0f7219 */ /* 0x000fe20000011605 */
[----:B------:R-:W3:Y:S01]  /*b9b0*/  LDC R30, c[0x0][0x710] ;  /* 0x0001c400ff1e7b82 */ /* 0x000ee20000000800 */
[----:B------:R-:W-:Y:S01]  /*b9c0*/  IMAD.MOV.U32 R14, RZ, RZ, R24 ;  /* 0x000000ffff0e7224 */ /* 0x000fe200078e0018 */
[----:B------:R-:W-:Y:S06]  /*b9d0*/  @!P0 BRA `(.L_x_284) ;  /* 0x0000000000288947 */ /* 0x000fec0003800000 */
        /* <DEDUP_REMOVED lines=10> */
.L_x_284:
[----:B-1----:R-:W-:Y:S01]  /*ba80*/  SHF.R.U64 R6, R14, R6, R15 ;  /* 0x000000060e067219 */ /* 0x002fe2000000120f */
[----:B0-----:R-:W-:Y:S01]  /*ba90*/  VIADD R15, R23, 0xffffffff ;  /* 0xffffffff170f7836 */ /* 0x001fe20000000000 */
[----:B------:R-:W-:Y:S01]  /*baa0*/  SHF.L.U32 R27, R27, R26, RZ ;  /* 0x0000001a1b1b7219 */ /* 0x000fe200000006ff */
[----:B------:R-:W-:Y:S01]  /*bab0*/  @P3 IMAD R9, R13, R20, R10 ;  /* 0x000000140d093224 */ /* 0x000fe200078e020a */
[----:B------:R-:W-:Y:S01]  /*bac0*/  LOP3.LUT R5, R22, R31, RZ, 0xc0, !PT ;  /* 0x0000001f16057212 */ /* 0x000fe200078ec0ff */
[----:B------:R-:W-:Y:S01]  /*bad0*/  IMAD.MOV R11, RZ, RZ, -R6 ;  /* 0x000000ffff0b7224 */ /* 0x000fe200078e0a06 */
[----:B------:R-:W-:Y:S01]  /*bae0*/  LOP3.LUT R8, R8, R15, RZ, 0xc0, !PT ;  /* 0x0000000f08087212 */ /* 0x000fe200078ec0ff */
[----:B------:R-:W-:Y:S02]  /*baf0*/  IMAD.MOV.U32 R10, RZ, RZ, 0x1 ;  /* 0x00000001ff0a7424 */ /* 0x000fe400078e00ff */
[----:B------:R-:W-:Y:S02]  /*bb00*/  IMAD R6, R27, R6, R5 ;  /* 0x000000061b067224 */ /* 0x000fe400078e0205 */
[----:B--2---:R-:W-:-:S02]  /*bb10*/  IMAD R5, R11, R25, R24 ;  /* 0x000000190b057224 */ /* 0x004fc400078e0218 */
[----:B---3--:R-:W-:Y:S02]  /*bb20*/  IMAD R6, R6, R30, R9 ;  /* 0x0000001e06067224 */ /* 0x008fe400078e0209 */
[--C-:B------:R-:W-:Y:S01]  /*bb30*/  IMAD R9, R5, R23, R8.reuse ;  /* 0x0000001705097224 */ /* 0x100fe200078e0208 */
[----:B------:R-:W-:Y:S01]  /*bb40*/  PRMT R8, R10, 0x7610, R8 ;  /* 0x000076100a087816 */ /* 0x000fe20000000008 */
[----:B------:R-:W-:-:S03]  /*bb50*/  IMAD.MOV.U32 R19, RZ, RZ, R12 ;  /* 0x000000ffff137224 */ /* 0x000fc600078e000c */
[----:B------:R-:W-:Y:S02]  /*bb60*/  SEL R5, R9, R6, !P3 ;  /* 0x0000000609057207 */ /* 0x000fe40005800000 */
[----:B------:R-:W-:-:S07]  /*bb70*/  SEL R6, R6, R9, !P3 ;  /* 0x0000000906067207 */ /* 0x000fce0005800000 */
.L_x_282:
[----:B------:R-:W-:-:S08]  /*bb80*/  NOP ;  /* 0x0000000000007918 */ /* 0x000fd00000000000 */
[----:B------:R-:W0:-:S00]  /*bb90*/  USETMAXREG.DEALLOC.CTAPOOL 0x28 ;  /* 0x00000028000079c8 */ /* 0x000e0000080e0500 */
[----:B0-----:R-:W-:-:S13]  /*bba0*/  ISETP.NE.AND P0, PT, R7, RZ, PT ;  /* 0x000000ff0700720c */ /* 0x001fda0003f05270 */
[----:B------:R-:W-:Y:S05]  /*bbb0*/  @P0 EXIT ;  /* 0x000000000000094d */ /* 0x000fea0003800000 */
[----:B------:R-:W-:Y:S01]  /*bbc0*/  LOP3.LUT P0, RZ, R8, 0xff, RZ, 0xc0, !PT ;  /* 0x000000ff08ff7812 */ /* 0x000fe2000780c0ff */
[----:B------:R-:W-:Y:S02]  /*bbd0*/  IMAD.MOV.U32 R10, RZ, RZ, 0x1 ;  /* 0x00000001ff0a7424 */ /* 0x000fe400078e00ff */
[----:B------:R-:W-:-:S10]  /*bbe0*/  IMAD.MOV.U32 R11, RZ, RZ, RZ ;  /* 0x000000ffff0b7224 */ /* 0x000fd400078e00ff */
[----:B------:R-:W-:Y:S05]  /*bbf0*/  @!P0 BRA `(.L_x_285) ;  /* 0x0000000c00788947 */ /* 0x000fea0003800000 */
[----:B------:R-:W0:Y:S01]  /*bc00*/  LDC R7, c[0x0][0x28c] ;  /* 0x0000a300ff077b82 */ /* 0x000e220000000800 */
[----:B------:R-:W1:Y:S01]  /*bc10*/  S2R R17, SR_CgaCtaId ;  /* 0x0000000000117919 */ /* 0x000e620000008800 */
[----:B------:R-:W-:Y:S01]  /*bc20*/  ULDC UR5, c[0x0][0x758] ;  /* 0x0001d60000057ab9 */ /* 0x000fe20000000800 */
[----:B------:R-:W-:Y:S01]  /*bc30*/  UMOV UR7, 0xffffffff ;  /* 0xffffffff00077882 */ /* 0x000fe20000000000 */
[----:B------:R-:W-:Y:S01]  /*bc40*/  ULDC UR6, c[0x0][0xc] ;  /* 0x0000030000067ab9 */ /* 0x000fe20000000800 */
[----:B------:R-:W-:Y:S01]  /*bc50*/  USHF.L.U32 UR9, UR7, UR5, URZ ;  /* 0x0000000507097299 */ /* 0x000fe2000800063f */
[----:B------:R-:W-:Y:S01]  /*bc60*/  BSSY B0, `(.L_x_285) ;  /* 0x00000d7000007945 */ /* 0x000fe20003800000 */
[----:B------:R-:W-:Y:S01]  /*bc70*/  UMOV UR8, 0x1 ;  /* 0x0000000100087882 */ /* 0x000fe20000000000 */
[----:B------:R-:W-:Y:S01]  /*bc80*/  ULDC UR7, c[0x0][0x10] ;  /* 0x0000040000077ab9 */ /* 0x000fe20000000800 */
[----:B------:R-:W-:Y:S01]  /*bc90*/  USHF.L.U32 UR5, UR8, UR5, URZ ;  /* 0x0000000508057299 */ /* 0x000fe2000800063f */
[----:B------:R-:W-:Y:S01]  /*bca0*/  IMAD.MOV.U32 R13, RZ, RZ, 0x1 ;  /* 0x00000001ff0d7424 */ /* 0x000fe200078e00ff */
[----:B------:R-:W-:Y:S01]  /*bcb0*/  UIMAD.WIDE.U32 UR6, UR6, UR7, URZ ;  /* 0x00000007060672a5 */ /* 0x000fe2000f8e003f */
[----:B------:R-:W-:Y:S01]  /*bcc0*/  LOP3.LUT R12, R4, 0x2, RZ, 0xfc, !PT ;  /* 0x00000002040c7812 */ /* 0x000fe200078efcff */
[----:B------:R-:W-:Y:S01]  /*bcd0*/  ULDC UR8, c[0x0][0x14] ;  /* 0x0000050000087ab9 */ /* 0x000fe20000000800 */
[----:B------:R-:W-:Y:S01]  /*bce0*/  IMAD.MOV.U32 R10, RZ, RZ, 0x1 ;  /* 0x00000001ff0a7424 */ /* 0x000fe200078e00ff */
[----:B------:R-:W-:Y:S01]  /*bcf0*/  UIMAD.WIDE.U32 UR32, UR6, UR8, URZ ;  /* 0x00000008062072a5 */ /* 0x000fe2000f8e003f */
[----:B------:R-:W-:Y:S01]  /*bd00*/  IMAD.MOV.U32 R11, RZ, RZ, RZ ;  /* 0x000000ffff0b7224 */ /* 0x000fe200078e00ff */
[----:B------:R-:W-:Y:S01]  /*bd10*/  UIMAD UR7, UR7, UR8, URZ ;  /* 0x00000008070772a4 */ /* 0x000fe2000f8e023f */
[----:B------:R-:W-:Y:S01]  /*bd20*/  ULDC UR4, c[0x0][0x700] ;  /* 0x0001c00000047ab9 */ /* 0x000fe20000000800 */
[----:B------:R-:W-:-:S02]  /*bd30*/  ULOP3.LUT UR6, URZ, UR9, URZ, 0x33, !UPT ;  /* 0x000000093f067292 */ /* 0x000fc4000f8e333f */
[----:B------:R-:W-:Y:S01]  /*bd40*/  UIADD3 UR4, UR4, -0x1, URZ ;  /* 0xffffffff04047890 */ /* 0x000fe2000fffe03f */
[----:B0-----:R-:W-:Y:S01]  /*bd50*/  VIADD R7, R7, 0x3f ;  /* 0x0000003f07077836 */ /* 0x001fe20000000000 */
[----:B------:R-:W-:Y:S01]  /*bd60*/  UIADD3 UR7, UR33, UR7, URZ ;  /* 0x0000000721077290 */ /* 0x000fe2000fffe03f */
[----:B------:R-:W-:-:S03]  /*bd70*/  ULDC.64 UR34, c[0x0][0x198] ;  /* 0x0000660000227ab9 */ /* 0x000fc60000000a00 */
[----:B------:R-:W-:-:S04]  /*bd80*/  SHF.R.S32.HI R8, RZ, 0x1f, R7 ;  /* 0x0000001fff087819 */ /* 0x000fc80000011407 */
[----:B------:R-:W-:Y:S01]  /*bd90*/  LEA.HI R8, R8, R7, RZ, 0x6 ;  /* 0x0000000708087211 */ /* 0x000fe200078f30ff */
[C---:B-1----:R-:W-:Y:S02]  /*bda0*/  IMAD.SHL.U32 R15, R17.reuse, 0x40, RZ ;  /* 0x00000040110f7824 */ /* 0x042fe400078e00ff */
[C---:B------:R-:W-:Y:S01]  /*bdb0*/  IMAD.SHL.U32 R16, R17.reuse, 0x800, RZ ;  /* 0x0000080011107824 */ /* 0x040fe200078e00ff */
[----:B------:R-:W-:Y:S01]  /*bdc0*/  SHF.R.S32.HI R14, RZ, 0x6, R8 ;  /* 0x00000006ff0e7819 */ /* 0x000fe20000011408 */
[----:B------:R-:W-:Y:S01]  /*bdd0*/  IMAD.SHL.U32 R17, R17, 0x200, RZ ;  /* 0x0000020011117824 */ /* 0x000fe200078e00ff */
[----:B------:R-:W-:Y:S02]  /*bde0*/  LOP3.LUT R15, R15, 0x40, RZ, 0xc0, !PT ;  /* 0x000000400f0f7812 */ /* 0x000fe400078ec0ff */
[----:B------:R-:W-:Y:S01]  /*bdf0*/  LOP3.LUT R16, R16, 0x800, RZ, 0xc0, !PT ;  /* 0x0000080010107812 */ /* 0x000fe200078ec0ff */
[----:B------:R-:W-:Y:S01]  /*be00*/  VIADD R18, R14, 0x1 ;  /* 0x000000010e127836 */ /* 0x000fe20000000000 */
[----:B------:R-:W-:-:S07]  /*be10*/  LOP3.LUT R17, R17, 0x200, RZ, 0xc0, !PT ;  /* 0x0000020011117812 */ /* 0x000fce00078ec0ff */
.L_x_296:
[----:B------:R-:W-:-:S03]  /*be20*/  UMOV UR8, 0xffffffff ;  /* 0xffffffff00087882 */ /* 0x000fc60000000000 */
[----:B------:R-:W-:Y:S05]  /*be30*/  BRA.DIV UR8, `(.L_x_286) ;  /* 0x0000000e08e47947 */ /* 0x000fea000b800000 */
[----:B------:R-:W-:-:S13]  /*be40*/  ELECT P0, URZ, PT ;  /* 0x00000000003f782f */ /* 0x000fda0003800000 */
.L_x_308:
[----:B------:R-:W0:Y:S01]  /*be50*/  LDC R7, c[0x0][0x28c] ;  /* 0x0000a300ff077b82 */ /* 0x000e220000000800 */
[----:B------:R-:W-:Y:S01]  /*be60*/  BSSY B1, `(.L_x_287) ;  /* 0x0000046000017945 */ /* 0x000fe20003800000 */
[----:B0-----:R-:W-:-:S13]  /*be70*/  ISETP.LT.OR P0, PT, R7, 0x1, !P0 ;  /* 0x000000010700780c */ /* 0x001fda0004701670 */
[----:B------:R-:W-:Y:S05]  /*be80*/  @P0 BRA `(.L_x_288) ;  /* 0x00000004000c0947 */ /* 0x000fea0003800000 */
[----:B------:R-:W-:Y:S01]  /*be90*/  IMAD R20, R6, 0x80, R15 ;  /* 0x0000008006147824 */ /* 0x000fe200078e020f */
[----:B------:R-:W-:Y:S01]  /*bea0*/  CS2R R24, SRZ ;  /* 0x0000000000187805 */ /* 0x000fe2000001ff00 */
[----:B------:R-:W-:Y:S02]  /*beb0*/  IMAD.SHL.U32 R21, R5, 0x100, RZ ;  /* 0x0000010005157824 */ /* 0x000fe400078e00ff */
[----:B------:R-:W-:Y:S02]  /*bec0*/  IMAD.MOV.U32 R5, RZ, RZ, R18 ;  /* 0x000000ffff057224 */ /* 0x000fe400078e0012 */
[----:B------:R-:W-:Y:S02]  /*bed0*/  IMAD.MOV.U32 R6, RZ, RZ, R10 ;  /* 0x000000ffff067224 */ /* 0x000fe400078e000a */
[----:B------:R-:W-:Y:S02]  /*bee0*/  IMAD.MOV.U32 R7, RZ, RZ, R11 ;  /* 0x000000ffff077224 */ /* 0x000fe400078e000b */
[----:B------:R-:W-:-:S07]  /*bef0*/  IMAD.MOV.U32 R26, RZ, RZ, RZ ;  /* 0x000000ffff1a7224 */ /* 0x000fce00078e00ff */
.L_x_291:
[----:B------:R-:W0:Y:S01]  /*bf00*/  S2R R9, SR_CgaCtaId ;  /* 0x0000000000097919 */ /* 0x000e220000008800 */
[----:B------:R-:W-:Y:S02]  /*bf10*/  MOV R8, 0x400 ;  /* 0x0000040000087802 */ /* 0x000fe40000000f00 */
[----:B------:R-:W-:Y:S02]  /*bf20*/  LOP3.LUT P1, RZ, R0, 0x7f, RZ, 0xc0, !PT ;  /* 0x0000007f00ff7812 */ /* 0x000fe4000782c0ff */
[----:B0-----:R-:W-:Y:S02]  /*bf30*/  LEA R22, R9, R8, 0x18 ;  /* 0x0000000809167211 */ /* 0x001fe400078ec0ff */
[----:B------:R-:W-:-:S09]  /*bf40*/  SHF.L.U32 R8, R6, 0x1f, RZ ;  /* 0x0000001f06087819 */ /* 0x000fd200000006ff */
[----:B------:R-:W0:Y:S01]  /*bf50*/  @!P1 LDC R9, c[0x0][0x640] ;  /* 0x00019000ff099b82 */ /* 0x000e220000000800 */
[----:B------:R-:W-:-:S04]  /*bf60*/  IMAD R23, R7, 0x8, R22 ;  /* 0x0000000807177824 */ /* 0x000fc800078e0216 */
[----:B------:R-:W1:Y:S02]  /*bf70*/  SYNCS.PHASECHK.TRANS64.TRYWAIT P0, [R23+URZ+0x28], R8 ;  /* 0x00002808170075a7 */ /* 0x000e64000800017f */
[----:B-1----:R-:W-:Y:S05]  /*bf80*/  @!P0 BRA `(.L_x_289) ;  /* 0x0000000c00b08947 */ /* 0x002fea0003800000 */
.L_x_309:
[----:B-1----:R-:W-:Y:S01]  /*bf90*/  PRMT R8, R12, 0x9910, RZ ;  /* 0x000099100c087816 */ /* 0x002fe200000000ff */
[----:B0-----:R0:W-:Y:S03]  /*bfa0*/  @!P1 SYNCS.ARRIVE.TRANS64 RZ, [R23+URZ], R9 ;  /* 0x0000000917ff99a7 */ /* 0x0011e6000800003f */
[----:B------:R-:W-:-:S13]  /*bfb0*/  ISETP.NE.AND P0, PT, R8, 0x2, PT ;  /* 0x000000020800780c */ /* 0x000fda0003f05270 */
[----:B0-----:R-:W-:Y:S05]  /*bfc0*/  @P0 BRA `(.L_x_290) ;  /* 0x0000000000040947 */ /* 0x001fea0003800000 */
[----:B------:R-:W-:Y:S01]  /*bfd0*/  BPT.TRAP 0x1 ;  /* 0x000000040000795c */ /* 0x000fe20000300000 */
.L_x_290:
[C---:B------:R-:W-:Y:S01]  /*bfe0*/  IMAD R8, R7.reuse, 0x1000, R16 ;  /* 0x0000100007087824 */ /* 0x040fe200078e0210 */
[----:B------:R-:W-:Y:S01]  /*bff0*/  R2UR UR9, R22 ;  /* 0x00000000160972ca */ /* 0x000fe200000e0000 */
[--C-:B------:R-:W-:Y:S01]  /*c000*/  IMAD R9, R7, 0x8000, R22.reuse ;  /* 0x0000800007097824 */ /* 0x100fe200078e0216 */
[----:B------:R-:W-:Y:S01]  /*c010*/  R2UR UR25, R23 ;  /* 0x00000000171972ca */ /* 0x000fe200000e0000 */
[----:B------:R-:W-:Y:S01]  /*c020*/  IMAD R8, R8, 0x2, R22 ;  /* 0x0000000208087824 */ /* 0x000fe200078e0216 */
[----:B------:R-:W-:Y:S01]  /*c030*/  R2UR UR28, R19 ;  /* 0x00000000131c72ca */ /* 0x000fe200000e0000 */
[----:B------:R-:W-:Y:S01]  /*c040*/  VIADD R5, R5, 0xffffffff ;  /* 0xffffffff05057836 */ /* 0x000fe20000000000 */
[----:B------:R-:W-:Y:S01]  /*c050*/  R2UR UR8, R9 ;  /* 0x00000000090872ca */ /* 0x000fe200000e0000 */
[----:B------:R-:W-:Y:S01]  /*c060*/  UIADD3 UR14, UP0, UR34, 0xf0, URZ ;  /* 0x000000f0220e7890 */ /* 0x000fe2000ff1e03f */
[----:B------:R-:W-:Y:S01]  /*c070*/  R2UR UR24, R8 ;  /* 0x00000000081872ca */ /* 0x000fe200000e0000 */
[----:B------:R-:W-:Y:S01]  /*c080*/  IMAD R8, R7, 0x400, R17 ;  /* 0x0000040007087824 */ /* 0x000fe200078e0211 */
[----:B------:R-:W-:Y:S01]  /*c090*/  R2UR UR27, R20 ;  /* 0x00000000141b72ca */ /* 0x000fe200000e0000 */
[----:B------:R-:W-:Y:S01]  /*c0a0*/  UIADD3 UR22, UP1, UR34, 0x1f0, URZ ;  /* 0x000001f022167890 */ /* 0x000fe2000ff3e03f */
[----:B------:R-:W-:Y:S01]  /*c0b0*/  R2UR UR26, R25 ;  /* 0x00000000191a72ca */ /* 0x000fe200000e0000 */
[----:B------:R-:W-:Y:S01]  /*c0c0*/  UIADD3 UR36, UP2, UR34, 0x2f0, URZ ;  /* 0x000002f022247890 */ /* 0x000fe2000ff5e03f */
[----:B------:R-:W-:Y:S01]  /*c0d0*/  R2UR UR16, R8 ;  /* 0x00000000081072ca */ /* 0x000fe200000e0000 */
[----:B------:R-:W-:Y:S01]  /*c0e0*/  UIADD3.X UR15, URZ, UR35, URZ, UP0, !UPT ;  /* 0x000000233f0f7290 */ /* 0x000fe200087fe43f */
[----:B------:R-:W-:Y:S01]  /*c0f0*/  R2UR UR19, R26 ;  /* 0x000000001a1372ca */ /* 0x000fe200000e0000 */
[----:B------:R-:W-:Y:S01]  /*c100*/  UIADD3.X UR23, URZ, UR35, URZ, UP1, !UPT ;  /* 0x000000233f177290 */ /* 0x000fe20008ffe43f */
[----:B------:R-:W-:Y:S01]  /*c110*/  R2UR UR10, R24 ;  /* 0x00000000180a72ca */ /* 0x000fe200000e0000 */
[----:B------:R-:W-:Y:S01]  /*c120*/  VIADD R7, R7, 0x1 ;  /* 0x0000000107077836 */ /* 0x000fe20000000000 */
[----:B------:R-:W-:Y:S01]  /*c130*/  R2UR UR11, R21 ;  /* 0x00000000150b72ca */ /* 0x000fe200000e0000 */
[----:B------:R-:W-:Y:S01]  /*c140*/  UIADD3 UR24, UR24, 0x100, URZ ;  /* 0x0000010018187890 */ /* 0x000fe2000fffe03f */
[----:B------:R-:W-:Y:S01]  /*c150*/  ISETP.GT.AND P1, PT, R5, 0x1, PT ;  /* 0x000000010500780c */ /* 0x000fe20003f24270 */
[----:B------:R-:W-:Y:S01]  /*c160*/  UIADD3.X UR37, URZ, UR35, URZ, UP2, !UPT ;  /* 0x000000233f257290 */ /* 0x000fe200097fe43f */
[----:B------:R-:W-:Y:S01]  /*c170*/  ISETP.NE.AND P0, PT, R7, 0x5, PT ;  /* 0x000000050700780c */ /* 0x000fe20003f05270 */
[----:B------:R-:W-:Y:S01]  /*c180*/  UIADD3 UR8, UR8, 0xa100, URZ ;  /* 0x0000a10008087890 */ /* 0x000fe2000fffe03f */
[----:B------:R-:W-:Y:S01]  /*c190*/  VIADD R26, R26, 0x1 ;  /* 0x000000011a1a7836 */ /* 0x000fe20000000000 */
[----:B------:R-:W-:Y:S01]  /*c1a0*/  UIADD3 UR16, UR9, 0x32100, UR16 ;  /* 0x0003210009107890 */ /* 0x000fe2000fffe010 */
[----:B------:R-:W-:Y:S01]  /*c1b0*/  SEL R9, RZ, 0x1, P0 ;  /* 0x00000001ff097807 */ /* 0x000fe20000000000 */
[----:B------:R-:W-:Y:S01]  /*c1c0*/  UMOV UR13, 0x30000 ;  /* 0x00030000000d7882 */ /* 0x000fe20000000000 */
[----:B------:R-:W-:Y:S01]  /*c1d0*/  UMOV UR30, 0x0 ;  /* 0x00000000001e7882 */ /* 0x000fe20000000000 */
[----:B------:R-:W-:Y:S01]  /*c1e0*/  UMOV UR31, 0x10000000 ;  /* 0x10000000001f7882 */ /* 0x000fe20000000000 */
[----:B------:R-:W-:Y:S01]  /*c1f0*/  UMOV UR17, UR25 ;  /* 0x0000001900117c82 */ /* 0x000fe20008000000 */
[----:B------:R-:W-:Y:S01]  /*c200*/  UMOV UR20, UR28 ;  /* 0x0000001c00147c82 */ /* 0x000fe20008000000 */
[----:B------:R-:W-:Y:S01]  /*c210*/  UMOV UR18, UR27 ;  /* 0x0000001b00127c82 */ /* 0x000fe20008000000 */
[----:B------:R0:W-:Y:S01]  /*c220*/  UTMALDG.3D.MULTICAST [UR24], [UR14], UR13, desc[UR30] ;  /* 0x00001e180e0073b4 */ /* 0x0001e2000801180d */
[----:B------:R-:W-:Y:S01]  /*c230*/  UMOV UR9, UR25 ;  /* 0x0000001900097c82 */ /* 0x000fe20008000000 */
[----:B------:R-:W-:Y:S01]  /*c240*/  UMOV UR12, UR28 ;  /* 0x0000001c000c7c82 */ /* 0x000fe20008000000 */
[----:B------:R-:W-:Y:S01]  /*c250*/  LOP3.LUT R6, R6, R9, RZ, 0x3c, !PT ;  /* 0x0000000906067212 */ /* 0x000fe200078e3cff */
[----:B------:R-:W-:Y:S01]  /*c260*/  VIADD R25, R25, 0x20 ;  /* 0x0000002019197836 */ /* 0x000fe20000000000 */
[----:B------:R-:W-:Y:S01]  /*c270*/  SEL R7, R7, RZ, P0 ;  /* 0x000000ff07077207 */ /* 0x000fe20000000000 */
[----:B------:R-:W-:Y:S01]  /*c280*/  VIADD R24, R24, 0x40 ;  /* 0x0000004018187836 */ /* 0x000fe20000000000 */
[----:B------:R0:W-:Y:S01]  /*c290*/  UTMALDG.3D.MULTICAST [UR16], [UR22], UR13, desc[UR30] ;  /* 0x00001e10160073b4 */ /* 0x0001e2000801180d */
[----:B------:R0:W-:Y:S02]  /*c2a0*/  UTMALDG.3D [UR8], [UR36], desc[UR30] ;  /* 0x00001e08240075b4 */ /* 0x0001e40008011000 */
[----:B0-----:R-:W-:Y:S05]  /*c2b0*/  @P1 BRA `(.L_x_291) ;  /* 0xfffffffc00101947 */ /* 0x001fea000383ffff */
.L_x_288:
[----:B------:R-:W-:Y:S05]  /*c2c0*/  BSYNC B1 ;  /* 0x0000000000017941 */ /* 0x000fea0003800000 */
.L_x_287:
[----:B------:R-:W-:Y:S01]  /*c2d0*/  LOP3.LUT P1, RZ, R13, 0xff, RZ, 0xc0, !PT ;  /* 0x000000ff0dff7812 */ /* 0x000fe2000782c0ff */
[C---:B------:R-:W-:Y:S01]  /*c2e0*/  IMAD.IADD R8, R14.reuse, 0x1, R11 ;  /* 0x000000010e087824 */ /* 0x040fe200078e020b */
[----:B------:R-:W-:Y:S01]  /*c2f0*/  ULDC.64 UR8, c[0x0][0x750] ;  /* 0x0001d40000087ab9 */ /* 0x000fe20000000a00 */
[----:B------:R-:W-:Y:S01]  /*c300*/  ISETP.GE.U32.AND P2, PT, R14, 0x5, PT ;  /* 0x000000050e00780c */ /* 0x000fe20003f46070 */
[----:B------:R-:W-:Y:S01]  /*c310*/  BSSY B1, `(.L_x_292) ;  /* 0x0000069000017945 */ /* 0x000fe20003800000 */
[----:B------:R-:W-:Y:S01]  /*c320*/  IMAD.MOV.U32 R19, RZ, RZ, -0x1 ;  /* 0xffffffffff137424 */ /* 0x000fe200078e00ff */
[----:B------:R-:W-:Y:S02]  /*c330*/  ISETP.GT.U32.AND P0, PT, R8, 0x4, PT ;  /* 0x000000040800780c */ /* 0x000fe40003f04070 */
[----:B------:R-:W-:Y:S02]  /*c340*/  PRMT R13, RZ, 0x7610, R13 ;  /* 0x00007610ff0d7816 */ /* 0x000fe4000000000d */
[----:B------:R-:W-:-:S03]  /*c350*/  ISETP.LT.U32.AND P0, PT, R14, 0x5, P0 ;  /* 0x000000050e00780c */ /* 0x000fc60000701070 */
[----:B------:R-:W0:Y:S01]  /*c360*/  @P1 S2R R6, SR_CgaCtaId ;  /* 0x0000000000061919 */ /* 0x000e220000008800 */
[----:B------:R-:W-:-:S04]  /*c370*/  @P1 MOV R5, 0x400 ;  /* 0x0000040000051802 */ /* 0x000fc80000000f00 */
[----:B0-----:R-:W-:Y:S01]  /*c380*/  @P1 LEA R5, R6, R5, 0x18 ;  /* 0x0000000506051211 */ /* 0x001fe200078ec0ff */
[----:B------:R-:W-:-:S03]  /*c390*/  IMAD.WIDE.U32 R6, R8, -0x33333333, RZ ;  /* 0xcccccccd08067825 */ /* 0x000fc600078e00ff */
[----:B------:R0:W-:Y:S01]  /*c3a0*/  @P1 SYNCS.ARRIVE.TRANS64.A1T0 RZ, [R5+URZ+0x68], RZ ;  /* 0x000068ff05ff19a7 */ /* 0x0001e2000810003f */
[----:B------:R-:W-:Y:S01]  /*c3b0*/  IADD3 R2, P1, R2, UR32, RZ ;  /* 0x0000002002027c10 */ /* 0x000fe2000ff3e0ff */
[----:B------:R-:W-:Y:S01]  /*c3c0*/  IMAD.MOV.U32 R6, RZ, RZ, -0x1 ;  /* 0xffffffffff067424 */ /* 0x000fe200078e00ff */
[----:B------:R-:W-:Y:S02]  /*c3d0*/  SHF.R.U32.HI R7, RZ, 0x2, R7 ;  /* 0x00000002ff077819 */ /* 0x000fe40000011607 */
[----:B------:R-:W-:Y:S02]  /*c3e0*/  IADD3.X R3, R3, UR7, RZ, P1, !PT ;  /* 0x0000000703037c10 */ /* 0x000fe40008ffe4ff */
[----:B0-----:R-:W-:Y:S01]  /*c3f0*/  SEL R5, RZ, 0x1, !P0 ;  /* 0x00000001ff057807 */ /* 0x001fe20004000000 */
[----:B------:R-:W-:Y:S01]  /*c400*/  IMAD R11, R7, -0x5, R8 ;  /* 0xfffffffb070b7824 */ /* 0x000fe200078e0208 */
[----:B------:R-:W-:Y:S02]  /*c410*/  ISETP.GE.U32.AND P0, PT, R2, UR8, PT ;  /* 0x0000000802007c0c */ /* 0x000fe4000bf06070 */
[----:B------:R-:W-:Y:S01]  /*c420*/  LOP3.LUT R10, R10, R5, RZ, 0x3c, !PT ;  /* 0x000000050a0a7212 */ /* 0x000fe200078e3cff */
[----:B------:R-:W-:Y:S01]  /*c430*/  IMAD.MOV.U32 R5, RZ, RZ, -0x1 ;  /* 0xffffffffff057424 */ /* 0x000fe200078e00ff */
[----:B------:R-:W-:-:S02]  /*c440*/  ISETP.GE.U32.AND.EX P0, PT, R3, UR9, PT, P0 ;  /* 0x0000000903007c0c */ /* 0x000fc4000bf06100 */
[--C-:B------:R-:W-:Y:S02]  /*c450*/  @P2 LOP3.LUT R10, R10, 0x1, R7.reuse, 0x78, !PT ;  /* 0x000000010a0a2812 */ /* 0x100fe400078e7807 */
[----:B------:R-:W-:-:S09]  /*c460*/  PRMT R7, RZ, 0x7610, R7 ;  /* 0x00007610ff077816 */ /* 0x000fd20000000007 */
[----:B------:R-:W-:Y:S05]  /*c470*/  @P0 BRA `(.L_x_293) ;  /* 0x0000000400480947 */ /* 0x000fea0003800000 */
[----:B------:R-:W0:Y:S01]  /*c480*/  S2R R5, SR_CTAID.X ;  /* 0x0000000000057919 */ /* 0x000e220000002500 */
[----:B------:R-:W-:Y:S01]  /*c490*/  ULDC UR8, c[0x0][0x150] ;  /* 0x0000540000087ab9 */ /* 0x000fe20000000800 */
[----:B------:R-:W1:Y:S01]  /*c4a0*/  LDC R8, c[0x0][0x144] ;  /* 0x00005100ff087b82 */ /* 0x000e620000000800 */
[----:B------:R-:W-:Y:S01]  /*c4b0*/  ULDC UR11, c[0x0][0x730] ;  /* 0x0001cc00000b7ab9 */ /* 0x000fe20000000800 */
[----:B------:R-:W2:Y:S01]  /*c4c0*/  S2R R21, SR_CTAID.Y ;  /* 0x0000000000157919 */ /* 0x000ea20000002600 */
[----:B------:R-:W-:-:S05]  /*c4d0*/  ULDC UR12, c[0x0][0x154] ;  /* 0x00005500000c7ab9 */ /* 0x000fca0000000800 */
[----:B------:R-:W3:Y:S01]  /*c4e0*/  LDC R20, c[0x0][0x148] ;  /* 0x00005200ff147b82 */ /* 0x000ee20000000800 */
[----:B0-----:R-:W-:Y:S02]  /*c4f0*/  I2FP.F32.U32 R6, R5 ;  /* 0x0000000500067245 */ /* 0x001fe40000201000 */
[----:B--2---:R-:W-:-:S03]  /*c500*/  I2FP.F32.U32 R22, R21 ;  /* 0x0000001500167245 */ /* 0x004fc60000201000 */
[----:B------:R-:W-:Y:S01]  /*c510*/  FMUL R7, R6, UR8 ;  /* 0x0000000806077c20 */ /* 0x000fe20008400000 */
[----:B------:R-:W-:Y:S02]  /*c520*/  ULDC.64 UR8, c[0x0][0x728] ;  /* 0x0001ca0000087ab9 */ /* 0x000fe40000000a00 */
[----:B------:R-:W-:-:S03]  /*c530*/  ISETP.NE.U32.AND P0, PT, RZ, UR8, PT ;  /* 0x00000008ff007c0c */ /* 0x000fc6000bf05070 */
[----:B------:R-:W0:Y:S01]  /*c540*/  F2I.U32.TRUNC.NTZ R7, R7 ;  /* 0x0000000700077305 */ /* 0x000e22000020f000 */
[----:B------:R-:W-:Y:S01]  /*c550*/  ISETP.NE.AND.EX P0, PT, RZ, UR9, PT, P0 ;  /* 0x00000009ff007c0c */ /* 0x000fe2000bf05300 */
[----:B0-----:R-:W-:Y:S02]  /*c560*/  IMAD.MOV R6, RZ, RZ, -R7 ;  /* 0x000000ffff067224 */ /* 0x001fe400078e0a07 */
[----:B------:R-:W-:Y:S02]  /*c570*/  IMAD.MOV.U32 R7, RZ, RZ, R3 ;  /* 0x000000ffff077224 */ /* 0x000fe400078e0003 */
[----:B-1----:R-:W-:Y:S02]  /*c580*/  IMAD R5, R8, R6, R5 ;  /* 0x0000000608057224 */ /* 0x002fe400078e0205 */
[----:B------:R-:W-:-:S06]  /*c590*/  IMAD.MOV.U32 R6, RZ, RZ, R2 ;  /* 0x000000ffff067224 */ /* 0x000fcc00078e0002 */
[----:B---3--:R-:W-:Y:S05]  /*c5a0*/  @!P0 BRA `(.L_x_294) ;  /* 0x0000000000288947 */ /* 0x008fea0003800000 */
[----:B------:R-:W-:Y:S02]  /*c5b0*/  ULDC UR10, c[0x0][0x734] ;  /* 0x0001cd00000a7ab9 */ /* 0x000fe40000000800 */
[----:B------:R-:W-:-:S05]  /*c5c0*/  IADD3 R7, P0, R2, UR10, RZ ;  /* 0x0000000a02077c10 */ /* 0x000fca000ff1e0ff */
[----:B------:R-:W-:-:S04]  /*c5d0*/  IMAD.X R19, RZ, RZ, R3, P0 ;  /* 0x000000ffff137224 */ /* 0x000fc800000e0603 */
[----:B------:R-:W-:-:S04]  /*c5e0*/  IMAD.WIDE.U32 R8, R19, UR8, RZ ;  /* 0x0000000813087c25 */ /* 0x000fc8000f8e00ff */
[----:B------:R-:W-:-:S04]  /*c5f0*/  IMAD.WIDE.U32 R8, P0, R7, UR9, R8 ;  /* 0x0000000907087c25 */ /* 0x000fc8000f800008 */
[----:B------:R-:W-:-:S04]  /*c600*/  IMAD.WIDE.U32 R6, R7, UR8, RZ ;  /* 0x0000000807067c25 */ /* 0x000fc8000f8e00ff */
[----:B------:R-:W-:Y:S01]  /*c610*/  IMAD.MOV.U32 R6, RZ, RZ, R9 ;  /* 0x000000ffff067224 */ /* 0x000fe200078e0009 */
[----:B------:R-:W-:Y:S01]  /*c620*/  IADD3 RZ, P1, R7, R8, RZ ;  /* 0x0000000807ff7210 */ /* 0x000fe20007f3e0ff */
[----:B------:R-:W-:-:S04]  /*c630*/  IMAD.X R7, RZ, RZ, RZ, P0 ;  /* 0x000000ffff077224 */ /* 0x000fc800000e06ff */
[----:B------:R-:W-:-:S08]  /*c640*/  IMAD.WIDE.U32.X R6, R19, UR9, R6, P1 ;  /* 0x0000000913067c25 */ /* 0x000fd000088e0406 */
.L_x_294:
[--C-:B------:R-:W-:Y:S01]  /*c650*/  SHF.R.U64 R19, R6, UR11, R7.reuse ;  /* 0x0000000b06137c19 */ /* 0x100fe20008001207 */
[----:B------:R-:W-:Y:S01]  /*c660*/  FMUL R22, R22, UR12 ;  /* 0x0000000c16167c20 */ /* 0x000fe20008400000 */
[----:B------:R-:W-:Y:S01]  /*c670*/  SHF.R.U32.HI R6, RZ, UR11, R7 ;  /* 0x0000000bff067c19 */ /* 0x000fe20008011607 */
[----:B------:R-:W-:Y:S01]  /*c680*/  ULDC.64 UR8, c[0x0][0x720] ;  /* 0x0001c80000087ab9 */ /* 0x000fe20000000a00 */
[----:B------:R-:W-:Y:S01]  /*c690*/  IADD3 R7, P0, RZ, -R19, RZ ;  /* 0x80000013ff077210 */ /* 0x000fe20007f1e0ff */
[----:B------:R-:W-:Y:S02]  /*c6a0*/  ULDC.64 UR10, c[0x0][0x740] ;  /* 0x0001d000000a7ab9 */ /* 0x000fe40000000a00 */
[----:B------:R-:W0:Y:S02]  /*c6b0*/  F2I.U32.TRUNC.NTZ R22, R22 ;  /* 0x0000001600167305 */ /* 0x000e24000020f000 */
[----:B------:R-:W-:Y:S01]  /*c6c0*/  IMAD.X R6, RZ, RZ, ~R6, P0 ;  /* 0x000000ffff067224 */ /* 0x000fe200000e0e06 */
[----:B------:R-:W-:-:S03]  /*c6d0*/  ISETP.NE.U32.AND P0, PT, RZ, UR10, PT ;  /* 0x0000000aff007c0c */ /* 0x000fc6000bf05070 */
[----:B------:R-:W-:Y:S01]  /*c6e0*/  IMAD R6, R6, UR8, RZ ;  /* 0x0000000806067c24 */ /* 0x000fe2000f8e02ff */
[----:B------:R-:W-:-:S03]  /*c6f0*/  ISETP.NE.AND.EX P0, PT, RZ, UR11, PT, P0 ;  /* 0x0000000bff007c0c */ /* 0x000fc6000bf05300 */
[C---:B------:R-:W-:Y:S02]  /*c700*/  IMAD R9, R7.reuse, UR9, R6 ;  /* 0x0000000907097c24 */ /* 0x040fe4000f8e0206 */
[----:B------:R-:W-:Y:S01]  /*c710*/  IMAD.WIDE.U32 R6, R7, UR8, R2 ;  /* 0x0000000807067c25 */ /* 0x000fe2000f8e0002 */
[----:B------:R-:W-:-:S03]  /*c720*/  ULDC UR8, c[0x0][0x718] ;  /* 0x0001c60000087ab9 */ /* 0x000fc60000000800 */
[----:B0-----:R-:W-:Y:S02]  /*c730*/  IMAD.MOV R8, RZ, RZ, -R22 ;  /* 0x000000ffff087224 */ /* 0x001fe400078e0a16 */
[----:B------:R-:W-:Y:S02]  /*c740*/  IMAD.IADD R7, R7, 0x1, R9 ;  /* 0x0000000107077824 */ /* 0x000fe400078e0209 */
[----:B------:R-:W-:-:S03]  /*c750*/  @P3 IMAD R5, R20, R8, R21 ;  /* 0x0000000814053224 */ /* 0x000fc600078e0215 */
[--C-:B------:R-:W-:Y:S02]  /*c760*/  SHF.R.U64 R20, R6, UR8, R7.reuse ;  /* 0x0000000806147c19 */ /* 0x100fe40008001207 */
[----:B------:R-:W-:Y:S01]  /*c770*/  SHF.R.U32.HI R7, RZ, UR8, R7 ;  /* 0x00000008ff077c19 */ /* 0x000fe20008011607 */
[----:B------:R-:W-:-:S03]  /*c780*/  ULDC UR8, c[0x0][0x708] ;  /* 0x0001c20000087ab9 */ /* 0x000fc60000000800 */
[--C-:B------:R-:W-:Y:S02]  /*c790*/  SHF.R.U64 R22, R20, UR8, R7.reuse ;  /* 0x0000000814167c19 */ /* 0x100fe40008001207 */
[----:B------:R-:W-:Y:S01]  /*c7a0*/  SHF.R.U32.HI R7, RZ, UR8, R7 ;  /* 0x00000008ff077c19 */ /* 0x000fe20008011607 */
[----:B------:R-:W-:-:S03]  /*c7b0*/  ULDC UR8, c[0x0][0x758] ;  /* 0x0001d60000087ab9 */ /* 0x000fc60000000800 */
[--C-:B------:R-:W-:Y:S02]  /*c7c0*/  SHF.R.U64 R21, R22, UR8, R7.reuse ;  /* 0x0000000816157c19 */ /* 0x100fe40008001207 */
[----:B------:R-:W-:-:S03]  /*c7d0*/  SHF.R.U32.HI R23, RZ, UR8, R7 ;  /* 0x00000008ff177c19 */ /* 0x000fc60008011607 */
[----:B------:R-:W-:Y:S02]  /*c7e0*/  IMAD.MOV.U32 R6, RZ, RZ, R21 ;  /* 0x000000ffff067224 */ /* 0x000fe400078e0015 */
[----:B------:R-:W-:Y:S01]  /*c7f0*/  IMAD.MOV.U32 R7, RZ, RZ, R23 ;  /* 0x000000ffff077224 */ /* 0x000fe200078e0017 */
[----:B------:R-:W-:Y:S06]  /*c800*/  @!P0 BRA `(.L_x_295) ;  /* 0x0000000000288947 */ /* 0x000fec0003800000 */
        /* <DEDUP_REMOVED lines=10> */
.L_x_295:
[----:B------:R-:W-:Y:S01]  /*c8b0*/  ULDC UR8, c[0x0][0x748] ;  /* 0x0001d20000087ab9 */ /* 0x000fe20000000800 */
[----:B------:R-:W-:Y:S01]  /*c8c0*/  LOP3.LUT R20, R20, UR4, RZ, 0xc0, !PT ;  /* 0x0000000414147c12 */ /* 0x000fe2000f8ec0ff */
[----:B------:R-:W-:Y:S01]  /*c8d0*/  ULDC UR9, c[0x0][0x710] ;  /* 0x0001c40000097ab9 */ /* 0x000fe20000000800 */
[----:B------:R-:W-:Y:S01]  /*c8e0*/  SHF.R.U64 R7, R6, UR8, R7 ;  /* 0x0000000806077c19 */ /* 0x000fe20008001207 */
[----:B------:R-:W-:Y:S01]  /*c8f0*/  ULDC UR8, c[0x0][0x738] ;  /* 0x0001ce0000087ab9 */ /* 0x000fe20000000800 */
[----:B------:R-:W-:-:S03]  /*c900*/  LOP3.LUT R6, R22, UR6, RZ, 0xc0, !PT ;  /* 0x0000000616067c12 */ /* 0x000fc6000f8ec0ff */
[----:B------:R-:W-:Y:S02]  /*c910*/  IMAD.MOV R8, RZ, RZ, -R7 ;  /* 0x000000ffff087224 */ /* 0x000fe400078e0a07 */
[----:B------:R-:W-:Y:S02]  /*c920*/  IMAD R6, R7, UR5, R6 ;  /* 0x0000000507067c24 */ /* 0x000fe4000f8e0206 */
[----:B------:R-:W-:Y:S01]  /*c930*/  IMAD R21, R8, UR8, R21 ;  /* 0x0000000808157c24 */ /* 0x000fe2000f8e0215 */
[----:B------:R-:W-:Y:S01]  /*c940*/  ULDC UR8, c[0x0][0x700] ;  /* 0x0001c00000087ab9 */ /* 0x000fe20000000800 */
[----:B------:R-:W-:Y:S02]  /*c950*/  IMAD R6, R6, UR9, R5 ;  /* 0x0000000906067c24 */ /* 0x000fe4000f8e0205 */
[----:B------:R-:W-:Y:S02]  /*c960*/  IMAD R21, R21, UR8, R20 ;  /* 0x0000000815157c24 */ /* 0x000fe4000f8e0214 */
[----:B------:R-:W-:-:S03]  /*c970*/  IMAD.MOV.U32 R7, RZ, RZ, 0x1 ;  /* 0x00000001ff077424 */ /* 0x000fc600078e00ff */
[----:B------:R-:W-:Y:S02]  /*c980*/  SEL R5, R21, R6, !P3 ;  /* 0x0000000615057207 */ /* 0x000fe40005800000 */
[----:B------:R-:W-:-:S07]  /*c990*/  SEL R6, R6, R21, !P3 ;  /* 0x0000001506067207 */ /* 0x000fce0005800000 */
.L_x_293:
[----:B------:R-:W-:Y:S05]  /*c9a0*/  BSYNC B1 ;  /* 0x0000000000017941 */ /* 0x000fea0003800000 */
.L_x_292:
[----:B------:R-:W-:-:S13]  /*c9b0*/  LOP3.LUT P0, RZ, R7, 0xff, RZ, 0xc0, !PT ;  /* 0x000000ff07ff7812 */ /* 0x000fda000780c0ff */
[----:B------:R-:W-:Y:S05]  /*c9c0*/  @P0 BRA `(.L_x_296) ;  /* 0xfffffff400140947 */ /* 0x000fea000383ffff */
[----:B------:R-:W-:Y:S05]  /*c9d0*/  BSYNC B0 ;  /* 0x0000000000007941 */ /* 0x000fea0003800000 */
.L_x_285:
[----:B------:R-:W-:-:S03]  /*c9e0*/  UMOV UR8, 0xffffffff ;  /* 0xffffffff00087882 */ /* 0x000fc60000000000 */
[----:B------:R-:W-:Y:S05]  /*c9f0*/  BRA.DIV UR8, `(.L_x_297) ;  /* 0x0000000608287947 */ /* 0x000fea000b800000 */
[----:B------:R-:W-:-:S13]  /*ca00*/  ELECT P0, URZ, PT ;  /* 0x00000000003f782f */ /* 0x000fda0003800000 */
.L_x_312:
[----:B------:R-:W-:Y:S04]  /*ca10*/  BSSY B0, `(.L_x_298) ;  /* 0x0000034000007945 */ /* 0x000fe80003800000 */
[----:B------:R-:W-:Y:S05]  /*ca20*/  @!P0 BRA `(.L_x_299) ;  /* 0x0000000000c88947 */ /* 0x000fea0003800000 */
[----:B------:R-:W-:-:S04]  /*ca30*/  LOP3.LUT R4, R4, 0x2, RZ, 0xfc, !PT ;  /* 0x0000000204047812 */ /* 0x000fc800078efcff */
[----:B------:R-:W-:-:S13]  /*ca40*/  ISETP.NE.AND P0, PT, R4, 0x3, PT ;  /* 0x000000030400780c */ /* 0x000fda0003f05270 */
[----:B------:R-:W-:Y:S05]  /*ca50*/  @!P0 BRA `(.L_x_300) ;  /* 0x0000000000048947 */ /* 0x000fea0003800000 */
[----:B------:R-:W-:Y:S01]  /*ca60*/  BPT.TRAP 0x1 ;  /* 0x000000040000795c */ /* 0x000fe20000300000 */
.L_x_300:
[----:B------:R-:W0:Y:S01]  /*ca70*/  S2R R3, SR_CgaCtaId ;  /* 0x0000000000037919 */ /* 0x000e220000008800 */
[----:B------:R-:W-:Y:S02]  /*ca80*/  MOV R0, 0x400 ;  /* 0x0000040000007802 */ /* 0x000fe40000000f00 */
[----:B------:R-:W-:Y:S02]  /*ca90*/  SHF.L.U32 R2, R10, 0x1f, RZ ;  /* 0x0000001f0a027819 */ /* 0x000fe400000006ff */
[----:B0-----:R-:W-:-:S05]  /*caa0*/  LEA R0, R3, R0, 0x18 ;  /* 0x0000000003007211 */ /* 0x001fca00078ec0ff */
[----:B------:R-:W-:-:S04]  /*cab0*/  VIADD R0, R0, 0x28 ;  /* 0x0000002800007836 */ /* 0x000fc80000000000 */
[C---:B------:R-:W-:Y:S02]  /*cac0*/  IMAD R5, R11.reuse, 0x8, R0 ;  /* 0x000000080b057824 */ /* 0x040fe400078e0200 */
[----:B------:R-:W-:Y:S02]  /*cad0*/  VIADD R11, R11, 0x1 ;  /* 0x000000010b0b7836 */ /* 0x000fe40000000000 */
[----:B------:R-:W0:Y:S03]  /*cae0*/  SYNCS.PHASECHK.TRANS64.TRYWAIT P0, [R5+URZ], R2 ;  /* 0x00000002050075a7 */ /* 0x000e26000800017f */
[----:B------:R-:W-:-:S04]  /*caf0*/  ISETP.NE.AND P1, PT, R11, 0x5, PT ;  /* 0x000000050b00780c */ /* 0x000fc80003f25270 */
[----:B------:R-:W-:Y:S02]  /*cb00*/  SEL R3, RZ, 0x1, P1 ;  /* 0x00000001ff037807 */ /* 0x000fe40000800000 */
[----:B------:R-:W-:Y:S02]  /*cb10*/  SEL R11, R11, RZ, P1 ;  /* 0x000000ff0b0b7207 */ /* 0x000fe40000800000 */
[----:B------:R-:W-:-:S03]  /*cb20*/  LOP3.LUT R10, R10, R3, RZ, 0x3c, !PT ;  /* 0x000000030a0a7212 */ /* 0x000fc600078e3cff */
[----:B------:R-:W-:Y:S01]  /*cb30*/  IMAD R7, R11, 0x8, R0 ;  /* 0x000000080b077824 */ /* 0x000fe200078e0200 */
[----:B------:R-:W-:Y:S01]  /*cb40*/  SHF.L.U32 R4, R10, 0x1f, RZ ;  /* 0x0000001f0a047819 */ /* 0x000fe200000006ff */
[----:B0-----:R-:W-:Y:S06]  /*cb50*/  @!P0 BRA `(.L_x_301) ;  /* 0x0000000000f08947 */ /* 0x001fec0003800000 */
.L_x_313:
[----:B------:R-:W1:Y:S01]  /*cb60*/  SYNCS.PHASECHK.TRANS64.TRYWAIT P0, [R7+URZ], R4 ;  /* 0x00000004070075a7 */ /* 0x000e62000800017f */
[----:B0-----:R-:W-:-:S05]  /*cb70*/  VIADD R2, R11, 0x1 ;  /* 0x000000010b027836 */ /* 0x001fca0000000000 */
[----:B------:R-:W-:-:S04]  /*cb80*/  ISETP.NE.AND P1, PT, R2, 0x5, PT ;  /* 0x000000050200780c */ /* 0x000fc80003f25270 */
[----:B------:R-:W-:Y:S02]  /*cb90*/  SEL R3, RZ, 0x1, P1 ;  /* 0x00000001ff037807 */ /* 0x000fe40000800000 */
[----:B------:R-:W-:Y:S02]  /*cba0*/  SEL R9, R2, RZ, P1 ;  /* 0x000000ff02097207 */ /* 0x000fe40000800000 */
[----:B------:R-:W-:-:S03]  /*cbb0*/  LOP3.LUT R10, R10, R3, RZ, 0x3c, !PT ;  /* 0x000000030a0a7212 */ /* 0x000fc600078e3cff */
[----:B------:R-:W-:Y:S01]  /*cbc0*/  IMAD R8, R9, 0x8, R0 ;  /* 0x0000000809087824 */ /* 0x000fe200078e0200 */
[----:B------:R-:W-:Y:S01]  /*cbd0*/  SHF.L.U32 R5, R10, 0x1f, RZ ;  /* 0x0000001f0a057819 */ /* 0x000fe200000006ff */
[----:B-1----:R-:W-:Y:S06]  /*cbe0*/  @!P0 BRA `(.L_x_302) ;  /* 0x0000000000e08947 */ /* 0x002fec0003800000 */
.L_x_314:
[----:B------:R-:W1:Y:S01]  /*cbf0*/  SYNCS.PHASECHK.TRANS64.TRYWAIT P0, [R8+URZ], R5 ;  /* 0x00000005080075a7 */ /* 0x000e62000800017f */
[----:B------:R-:W-:-:S05]  /*cc00*/  VIADD R2, R9, 0x1 ;  /* 0x0000000109027836 */ /* 0x000fca0000000000 */
[----:B------:R-:W-:-:S04]  /*cc10*/  ISETP.NE.AND P1, PT, R2, 0x5, PT ;  /* 0x000000050200780c */ /* 0x000fc80003f25270 */
[----:B------:R-:W-:Y:S02]  /*cc20*/  SEL R3, RZ, 0x1, P1 ;  /* 0x00000001ff037807 */ /* 0x000fe40000800000 */
[----:B0-----:R-:W-:Y:S02]  /*cc30*/  SEL R7, R2, RZ, P1 ;  /* 0x000000ff02077207 */ /* 0x001fe40000800000 */
[----:B------:R-:W-:-:S03]  /*cc40*/  LOP3.LUT R9, R10, R3, RZ, 0x3c, !PT ;  /* 0x000000030a097212 */ /* 0x000fc600078e3cff */
[----:B------:R-:W-:Y:S01]  /*cc50*/  IMAD R11, R7, 0x8, R0 ;  /* 0x00000008070b7824 */ /* 0x000fe200078e0200 */
[----:B------:R-:W-:Y:S01]  /*cc60*/  SHF.L.U32 R6, R9, 0x1f, RZ ;  /* 0x0000001f09067819 */ /* 0x000fe200000006ff */
[----:B-1----:R-:W-:Y:S06]  /*cc70*/  @!P0 BRA `(.L_x_303) ;  /* 0x0000000000d08947 */ /* 0x002fec0003800000 */
.L_x_315:
[----:B------:R-:W1:Y:S01]  /*cc80*/  SYNCS.PHASECHK.TRANS64.TRYWAIT P0, [R11+URZ], R6 ;  /* 0x000000060b0075a7 */ /* 0x000e62000800017f */
[----:B------:R-:W-:-:S05]  /*cc90*/  VIADD R2, R7, 0x1 ;  /* 0x0000000107027836 */ /* 0x000fca0000000000 */
[----:B------:R-:W-:-:S04]  /*cca0*/  ISETP.NE.AND P1, PT, R2, 0x5, PT ;  /* 0x000000050200780c */ /* 0x000fc80003f25270 */
[----:B------:R-:W-:Y:S02]  /*ccb0*/  SEL R4, RZ, 0x1, P1 ;  /* 0x00000001ff047807 */ /* 0x000fe40000800000 */
[----:B------:R-:W-:Y:S02]  /*ccc0*/  SEL R3, R2, RZ, P1 ;  /* 0x000000ff02037207 */ /* 0x000fe40000800000 */
[----:B------:R-:W-:Y:S01]  /*ccd0*/  LOP3.LUT R4, R9, R4, RZ, 0x3c, !PT ;  /* 0x0000000409047212 */ /* 0x000fe200078e3cff */
[----:B-1----:R-:W-:Y:S06]  /*cce0*/  @!P0 BRA `(.L_x_304) ;  /* 0x0000000000c88947 */ /* 0x002fec0003800000 */
.L_x_316:
[----:B------:R-:W-:Y:S01]  /*ccf0*/  IMAD R3, R3, 0x8, R0 ;  /* 0x0000000803037824 */ /* 0x000fe200078e0200 */
[----:B------:R-:W-:-:S07]  /*cd00*/  SHF.L.U32 R0, R4, 0x1f, RZ ;  /* 0x0000001f04007819 */ /* 0x000fce00000006ff */
.L_x_305:
[----:B--2---:R2:W3:Y:S02]  /*cd10*/  SYNCS.PHASECHK.TRANS64.TRYWAIT P0, [R3+URZ], R0 ;  /* 0x00000000030075a7 */ /* 0x0044e4000800017f */
[----:B---3--:R-:W-:Y:S05]  /*cd20*/  @!P0 NANOSLEEP.SYNCS 0x989680 ;  /* 0x009896800000895d */ /* 0x008fea0003900000 */
[----:B------:R-:W3:Y:S02]  /*cd30*/  @!P0 SYNCS.PHASECHK.TRANS64 P0, [R3+URZ], R0 ;  /* 0x00000000030085a7 */ /* 0x000ee4000800007f */
[----:B---3--:R-:W-:Y:S05]  /*cd40*/  @!P0 BRA `(.L_x_305) ;  /* 0xfffffffc00f08947 */ /* 0x008fea000383ffff */
.L_x_299:
[----:B------:R-:W-:Y:S05]  /*cd50*/  BSYNC B0 ;  /* 0x0000000000007941 */ /* 0x000fea0003800000 */
.L_x_298:
[----:B------:R-:W-:Y:S05]  /*cd60*/  EXIT ;  /* 0x000000000000794d */ /* 0x000fea0003800000 */
.L_x_21:
[----:B-1----:R-:W-:-:S04]  /*cd70*/  IMAD.U32 R15, RZ, RZ, UR8 ;  /* 0x00000008ff0f7e24 */ /* 0x002fc8000f8e00ff */
[----:B------:R1:W4:Y:S03]  /*cd80*/  SYNCS.PHASECHK.TRANS64.TRYWAIT P1, [R15+URZ], R16 ;  /* 0x000000100f0075a7 */ /* 0x000326000802017f */
[----:B----4-:R-:W-:Y:S05]  /*cd90*/  @!P1 NANOSLEEP.SYNCS 0x989680 ;  /* 0x009896800000995d */ /* 0x010fea0003900000 */
[----:B------:R-:W4:Y:S02]  /*cda0*/  @!P1 SYNCS.PHASECHK.TRANS64 P1, [R15+URZ], R16 ;  /* 0x000000100f0095a7 */ /* 0x000f24000802007f */
[----:B----4-:R-:W-:Y:S05]  /*cdb0*/  @!P1 BRA `(.L_x_21) ;  /* 0xfffffffc00ec9947 */ /* 0x010fea000383ffff */
[----:B------:R-:W-:Y:S05]  /*cdc0*/  BRA `(.L_x_20) ;  /* 0xffffff4800a87947 */ /* 0x000fea000383ffff */
.L_x_286:
[----:B------:R-:W-:Y:S01]  /*cdd0*/  BSSY B1, `(.L_x_306) ;  /* 0x0000006000017945 */ /* 0x000fe20003800000 */
[----:B------:R-:W-:-:S07]  /*cde0*/  IMAD.MOV.U32 R7, RZ, RZ, -0x1 ;  /* 0xffffffffff077424 */ /* 0x000fce00078e00ff */
[----:B------:R-:W-:Y:S05]  /*cdf0*/  WARPSYNC.COLLECTIVE R7, `(.L_x_307) ;  /* 0x00000000070c7348 */ /* 0x000fea0003c00000 */
[----:B------:R-:W-:Y:S02]  /*ce00*/  ELECT P0, UR62, PT ;  /* 0x00000000003e782f */ /* 0x000fe40003800000 */
[----:B------:R-:W-:Y:S01]  /*ce10*/  MOV R7, UR62 ;  /* 0x0000003e00077c02 */ /* 0x000fe20008000f00 */
[----:B------:R-:W-:Y:S10]  /*ce20*/  ENDCOLLECTIVE ;  /* 0x000000000000791b */ /* 0x000ff40003800000 */
.L_x_307:
[----:B------:R-:W-:Y:S05]  /*ce30*/  BSYNC B1 ;  /* 0x0000000000017941 */ /* 0x000fea0003800000 */
.L_x_306:
[----:B------:R-:W-:Y:S05]  /*ce40*/  BRA `(.L_x_308) ;  /* 0xfffffff000007947 */ /* 0x000fea000383ffff */
.L_x_289:
[----:B-1----:R1:W2:Y:S02]  /*ce50*/  SYNCS.PHASECHK.TRANS64.TRYWAIT P0, [R23+URZ+0x28], R8 ;  /* 0x00002808170075a7 */ /* 0x0022a4000800017f */
[----:B--2---:R-:W-:Y:S05]  /*ce60*/  @!P0 NANOSLEEP.SYNCS 0x989680 ;  /* 0x009896800000895d */ /* 0x004fea0003900000 */
[----:B------:R-:W2:Y:S02]  /*ce70*/  @!P0 SYNCS.PHASECHK.TRANS64 P0, [R23+URZ+0x28], R8 ;  /* 0x00002808170085a7 */ /* 0x000ea4000800007f */
[----:B--2---:R-:W-:Y:S05]  /*ce80*/  @!P0 BRA `(.L_x_289) ;  /* 0xfffffffc00f08947 */ /* 0x004fea000383ffff */
[----:B------:R-:W-:Y:S05]  /*ce90*/  BRA `(.L_x_309) ;  /* 0xfffffff0003c7947 */ /* 0x000fea000383ffff */
.L_x_297:
[----:B------:R-:W-:Y:S01]  /*cea0*/  BSSY B0, `(.L_x_310) ;  /* 0x0000006000007945 */ /* 0x000fe20003800000 */
[----:B------:R-:W-:-:S07]  /*ceb0*/  IMAD.MOV.U32 R7, RZ, RZ, -0x1 ;  /* 0xffffffffff077424 */ /* 0x000fce00078e00ff */
[----:B------:R-:W-:Y:S05]  /*cec0*/  WARPSYNC.COLLECTIVE R7, `(.L_x_311) ;  /* 0x00000000070c7348 */ /* 0x000fea0003c00000 */
[----:B------:R-:W-:Y:S02]  /*ced0*/  ELECT P0, UR62, PT ;  /* 0x00000000003e782f */ /* 0x000fe40003800000 */
[----:B------:R-:W-:Y:S01]  /*cee0*/  MOV R7, UR62 ;  /* 0x0000003e00077c02 */ /* 0x000fe20008000f00 */
[----:B------:R-:W-:Y:S10]  /*cef0*/  ENDCOLLECTIVE ;  /* 0x000000000000791b */ /* 0x000ff40003800000 */
.L_x_311:
[----:B------:R-:W-:Y:S05]  /*cf00*/  BSYNC B0 ;  /* 0x0000000000007941 */ /* 0x000fea0003800000 */
.L_x_310:
[----:B------:R-:W-:Y:S05]  /*cf10*/  BRA `(.L_x_312) ;  /* 0xfffffff800bc7947 */ /* 0x000fea000383ffff */
.L_x_301:
[----:B0-----:R0:W1:Y:S02]  /*cf20*/  SYNCS.PHASECHK.TRANS64.TRYWAIT P0, [R5+URZ], R2 ;  /* 0x00000002050075a7 */ /* 0x001064000800017f */
[----:B-1----:R-:W-:Y:S05]  /*cf30*/  @!P0 NANOSLEEP.SYNCS 0x989680 ;  /* 0x009896800000895d */ /* 0x002fea0003900000 */
[----:B------:R-:W1:Y:S02]  /*cf40*/  @!P0 SYNCS.PHASECHK.TRANS64 P0, [R5+URZ], R2 ;  /* 0x00000002050085a7 */ /* 0x000e64000800007f */
[----:B-1----:R-:W-:Y:S05]  /*cf50*/  @!P0 BRA `(.L_x_301) ;  /* 0xfffffffc00f08947 */ /* 0x002fea000383ffff */
[----:B------:R-:W-:Y:S05]  /*cf60*/  BRA `(.L_x_313) ;  /* 0xfffffff800fc7947 */ /* 0x000fea000383ffff */
.L_x_302:
[----:B0-----:R0:W1:Y:S02]  /*cf70*/  SYNCS.PHASECHK.TRANS64.TRYWAIT P0, [R7+URZ], R4 ;  /* 0x00000004070075a7 */ /* 0x001064000800017f */
[----:B-1----:R-:W-:Y:S05]  /*cf80*/  @!P0 NANOSLEEP.SYNCS 0x989680 ;  /* 0x009896800000895d */ /* 0x002fea0003900000 */
[----:B------:R-:W1:Y:S02]  /*cf90*/  @!P0 SYNCS.PHASECHK.TRANS64 P0, [R7+URZ], R4 ;  /* 0x00000004070085a7 */ /* 0x000e64000800007f */
[----:B-1----:R-:W-:Y:S05]  /*cfa0*/  @!P0 BRA `(.L_x_302) ;  /* 0xfffffffc00f08947 */ /* 0x002fea000383ffff */
[----:B------:R-:W-:Y:S05]  /*cfb0*/  BRA `(.L_x_314) ;  /* 0xfffffffc000c7947 */ /* 0x000fea000383ffff */
.L_x_303:
[----:B0-----:R0:W1:Y:S02]  /*cfc0*/  SYNCS.PHASECHK.TRANS64.TRYWAIT P0, [R8+URZ], R5 ;  /* 0x00000005080075a7 */ /* 0x001064000800017f */
[----:B-1----:R-:W-:Y:S05]  /*cfd0*/  @!P0 NANOSLEEP.SYNCS 0x989680 ;  /* 0x009896800000895d */ /* 0x002fea0003900000 */
[----:B------:R-:W1:Y:S02]  /*cfe0*/  @!P0 SYNCS.PHASECHK.TRANS64 P0, [R8+URZ], R5 ;  /* 0x00000005080085a7 */ /* 0x000e64000800007f */
[----:B-1----:R-:W-:Y:S05]  /*cff0*/  @!P0 BRA `(.L_x_303) ;  /* 0xfffffffc00f08947 */ /* 0x002fea000383ffff */
[----:B------:R-:W-:Y:S05]  /*d000*/  BRA `(.L_x_315) ;  /* 0xfffffffc001c7947 */ /* 0x000fea000383ffff */
.L_x_304:
[----:B-1----:R1:W2:Y:S02]  /*d010*/  SYNCS.PHASECHK.TRANS64.TRYWAIT P0, [R11+URZ], R6 ;  /* 0x000000060b0075a7 */ /* 0x0022a4000800017f */
[----:B--2---:R-:W-:Y:S05]  /*d020*/  @!P0 NANOSLEEP.SYNCS 0x989680 ;  /* 0x009896800000895d */ /* 0x004fea0003900000 */
[----:B------:R-:W2:Y:S02]  /*d030*/  @!P0 SYNCS.PHASECHK.TRANS64 P0, [R11+URZ], R6 ;  /* 0x000000060b0085a7 */ /* 0x000ea4000800007f */
[----:B--2---:R-:W-:Y:S05]  /*d040*/  @!P0 BRA `(.L_x_304) ;  /* 0xfffffffc00f08947 */ /* 0x004fea000383ffff */
[----:B------:R-:W-:Y:S05]  /*d050*/  BRA `(.L_x_316) ;  /* 0xfffffffc00247947 */ /* 0x000fea000383ffff */
.L_x_317:
[----:B------:R-:W-:-:S00]  /*d060*/  BRA `(.L_x_317) ;  /* 0xfffffffc00fc7947 */ /* 0x000fc0000383ffff */
[----:B------:R-:W-:-:S00]  /*d070*/  NOP ;  /* 0x0000000000007918 */ /* 0x000fc00000000000 */
        /* <DEDUP_REMOVED lines=8> */
.L_x_318:


//--------------------- .nv.shared._ZN7cutlass13device_kernelINS_4gemm6kernel13GemmUniversalIN4cute5tupleIJiiiiEEENS1_10collective13CollectiveMmaINS1_40MainloopSm90TmaGmmaWarpSpecializedSparseILi5ENS5_IJNS4_1CILi1EEENSA_ILi2EEESB_EEENS1_35KernelTmaWarpSpecializedCooperativeEEENS5_IJNSA_ILi128EEENSA_ILi256EEENSA_ILi64EEEEEENS_10bfloat16_tENS5_IJNS4_6LayoutINS5_IJiNS5_IJSC_iEEEiEEENS5_IJlNS5_IJSB_SC_EEElEEEEENSL_INS5_IJNS5_IJNS5_IJNSA_ILi8EEESC_NSA_ILi4EEEEEEiEEENS5_IJNS5_IJNSA_ILi16EEESC_SC_EEEiEEEiEEENS5_IJNS5_IJNS5_IJSI_SV_NSA_ILi1024EEEEEENSA_ILi4096EEEEEENS5_IJNS5_IJSB_NSA_ILi512EEENSA_ILi32EEEEEElEEElEEEEEEEESK_NS5_IJlSB_lEEENS4_8TiledMMAINS4_8MMA_AtomIJNS4_4SM904GMMA6SPARSE29GMMA_64x256x32_F32BF16BF16_SSILNS1E_5MajorE0ELS1H_0ELNS1E_7ScaleInE1ELS1I_1ELNS1E_9SparseSelE0EEEEEENSL_INS5_IJSC_SB_SB_EEENS5_IJSB_NSA_ILi0EEES1N_EEEEENS5_IJNS4_10UnderscoreES1Q_S1Q_EEEEENS4_23SM90_TMA_LOAD_MULTICASTENS4_14ComposedLayoutINS4_7SwizzleILi2ELi4ELi3EEENS4_25smem_sparse_ptr_flag_bitsILi2ELi16EEENSL_INS5_IJNS5_IJSB_SR_EEENS5_IJSC_S14_EEEEEENS5_IJNS5_IJS1N_SI_EEESO_EEEEEEEvNS4_8identityENS4_13SM90_TMA_LOADENS1U_INS1V_ILi3ELi4ELi3EEENS4_18smem_ptr_flag_bitsILi16EEENSL_INS5_IJSR_SI_EEENS5_IJSI_SB_EEEEEEEvS26_EENS_8epilogue10collective6detail29Sm90TmaWarpSpecializedAdapterINS2H_15DefaultEpilogueIfNS5_IJSB_llEEES2L_NS2G_6thread17LinearCombinationIfLi1EffLNS2M_9ScaleType4KindE0ELNS_15FloatRoundStyleE2EfEENS1_15EpilogueDefaultEEEEEvvEEEEvNT_6ParamsE --------------------------
	.section	.nv.shared._ZN7cutlass13device_kernelINS_4gemm6kernel13GemmUniversalIN4cute5tupleIJiiiiEEENS1_10collective13CollectiveMmaINS1_40MainloopSm90TmaGmmaWarpSpecializedSparseILi5ENS5_IJNS4_1CILi1EEENSA_ILi2EEESB_EEENS1_35KernelTmaWarpSpecializedCooperativeEEENS5_IJNSA_ILi128EEENSA_ILi256EEENSA_ILi64EEEEEENS_10bfloat16_tENS5_IJNS4_6LayoutINS5_IJiNS5_IJSC_iEEEiEEENS5_IJlNS5_IJSB_SC_EEElEEEEENSL_INS5_IJNS5_IJNS5_IJNSA_ILi8EEESC_NSA_ILi4EEEEEEiEEENS5_IJNS5_IJNSA_ILi16EEESC_SC_EEEiEEEiEEENS5_IJNS5_IJNS5_IJSI_SV_NSA_ILi1024EEEEEENSA_ILi4096EEEEEENS5_IJNS5_IJSB_NSA_ILi512EEENSA_ILi32EEEEEElEEElEEEEEEEESK_NS5_IJlSB_lEEENS4_8TiledMMAINS4_8MMA_AtomIJNS4_4SM904GMMA6SPARSE29GMMA_64x256x32_F32BF16BF16_SSILNS1E_5MajorE0ELS1H_0ELNS1E_7ScaleInE1ELS1I_1ELNS1E_9SparseSelE0EEEEEENSL_INS5_IJSC_SB_SB_EEENS5_IJSB_NSA_ILi0EEES1N_EEEEENS5_IJNS4_10UnderscoreES1Q_S1Q_EEEEENS4_23SM90_TMA_LOAD_MULTICASTENS4_14ComposedLayoutINS4_7SwizzleILi2ELi4ELi3EEENS4_25smem_sparse_ptr_flag_bitsILi2ELi16EEENSL_INS5_IJNS5_IJSB_SR_EEENS5_IJSC_S14_EEEEEENS5_IJNS5_IJS1N_SI_EEESO_EEEEEEEvNS4_8identityENS4_13SM90_TMA_LOADENS1U_INS1V_ILi3ELi4ELi3EEENS4_18smem_ptr_flag_bitsILi16EEENSL_INS5_IJSR_SI_EEENS5_IJSI_SB_EEEEEEEvS26_EENS_8epilogue10collective6detail29Sm90TmaWarpSpecializedAdapterINS2H_15DefaultEpilogueIfNS5_IJSB_llEEES2L_NS2G_6thread17LinearCombinationIfLi1EffLNS2M_9ScaleType4KindE0ELNS_15FloatRoundStyleE2EfEENS1_15EpilogueDefaultEEEEEvvEEEEvNT_6ParamsE,"aw",@nobits
	.sectionflags	@""
	.align	16
	.zero		1024


//--------------------- .nv.shared.reserved.0     --------------------------
	.section	.nv.shared.reserved.0,"aw",@nobits
	.weak		__nv_reservedSMEM_offset_0_alias
	.size		__nv_reservedSMEM_offset_0_alias, 0, 0
	.other		__nv_reservedSMEM_offset_0_alias,@"STO_CUDA_RESERVED_SHARED STV_DEFAULT"
__nv_reservedSMEM_offset_0_alias:
	.zero		0


//--------------------- .nv.global                --------------------------
	.section	.nv.global,"aw",@nobits
.nv.global:
	.type		_ZN39_INTERNAL_cea9ab1c_4_k_cu_a718bdd1_39024cute1_E,@object
	.size		_ZN39_INTERNAL_cea9ab1c_4_k_cu_a718bdd1_39024cute1_E,(_ZN39_INTERNAL_cea9ab1c_4_k_cu_a718bdd1_39024cuda3std3__45__cpo6cbeginE - _ZN39_INTERNAL_cea9ab1c_4_k_cu_a718bdd1_39024cute1_E)
_ZN39_INTERNAL_cea9ab1c_4_k_cu_a718bdd1_39024cute1_E:
	.zero		1
	.type		_ZN39_INTERNAL_cea9ab1c_4_k_cu_a718bdd1_39024cuda3std3__45__cpo6cbeginE,@object
	.size		_ZN39_INTERNAL_cea9ab1c_4_k_cu_a718bdd1_39024cuda3std3__45__cpo6cbeginE,(_ZN39_INTERNAL_cea9ab1c_4_k_cu_a718bdd1_39024cuda3std3__48in_placeE - _ZN39_INTERNAL_cea9ab1c_4_k_cu_a718bdd1_39024cuda3std3__45__cpo6cbeginE)
_ZN39_INTERNAL_cea9ab1c_4_k_cu_a718bdd1_39024cuda3std3__45__cpo6cbeginE:
	.zero		1
	.type		_ZN39_INTERNAL_cea9ab1c_4_k_cu_a718bdd1_39024cuda3std3__48in_placeE,@object
	.size		_ZN39_INTERNAL_cea9ab1c_4_k_cu_a718bdd1_39024cuda3std3__48in_placeE,(_ZN39_INTERNAL_cea9ab1c_4_k_cu_a718bdd1_39024cuda3std6ranges3__45__cpo9iter_moveE - _ZN39_INTERNAL_cea9ab1c_4_k_cu_a718bdd1_39024cuda3std3__48in_placeE)
_ZN39_INTERNAL_cea9ab1c_4_k_cu_a718bdd1_39024cuda3std3__48in_placeE:
	.zero		1
	.type		_ZN39_INTERNAL_cea9ab1c_4_k_cu_a718bdd1_39024cuda3std6ranges3__45__cpo9iter_moveE,@object
	.size		_ZN39_INTERNAL_cea9ab1c_4_k_cu_a718bdd1_39024cuda3std6ranges3__45__cpo9iter_moveE,(_ZN39_INTERNAL_cea9ab1c_4_k_cu_a718bdd1_39024cuda3std3__45__cpo5beginE - _ZN39_INTERNAL_cea9ab1c_4_k_cu_a718bdd1_39024cuda3std6ranges3__45__cpo9iter_moveE)
_ZN39_INTERNAL_cea9ab1c_4_k_cu_a718bdd1_39024cuda3std6ranges3__45__cpo9iter_moveE:
	.zero		1
	.type		_ZN39_INTERNAL_cea9ab1c_4_k_cu_a718bdd1_39024cuda3std3__45__cpo5beginE,@object
	.size		_ZN39_INTERNAL_cea9ab1c_4_k_cu_a718bdd1_39024cuda3std3__45__cpo5beginE,(_ZN39_INTERNAL_cea9ab1c_4_k_cu_a718bdd1_39024cuda3std3__441_GLOBAL__N__cea9ab1c_4_k_cu_a718bdd1_39026ignoreE - _ZN39_INTERNAL_cea9ab1c_4_k_cu_a718bdd1_39024cuda3std3__45__cpo5beginE)
_ZN39_INTERNAL_cea9ab1c_4_k_cu_a718bdd1_39024cuda3std3__45__cpo5beginE:
	.zero		1
	.type		_ZN39_INTERNAL_cea9ab1c_4_k_cu_a718bdd1_39024cuda3std3__441_GLOBAL__N__cea9ab1c_4_k_cu_a718bdd1_39026ignoreE,@object
	.size		_ZN39_INTERNAL_cea9ab1c_4_k_cu_a718bdd1_39024cuda3std3__441_GLOBAL__N__cea9ab1c_4_k_cu_a718bdd1_39026ignoreE,(_ZN39_INTERNAL_cea9ab1c_4_k_cu_a718bdd1_39024cute7productE - _ZN39_INTERNAL_cea9ab1c_4_k_cu_a718bdd1_39024cuda3std3__441_GLOBAL__N__cea9ab1c_4_k_cu_a718bdd1_39026ignoreE)
_ZN39_INTERNAL_cea9ab1c_4_k_cu_a718bdd1_39024cuda3std3__441_GLOBAL__N__cea9ab1c_4_k_cu_a718bdd1_39026ignoreE:
	.zero		1
	.type		_ZN39_INTERNAL_cea9ab1c_4_k_cu_a718bdd1_39024cute7productE,@object
	.size		_ZN39_INTERNAL_cea9ab1c_4_k_cu_a718bdd1_39024cute7productE,(_ZN39_INTERNAL_cea9ab1c_4_k_cu_a718bdd1_39024cuda3std3__45__cpo3endE - _ZN39_INTERNAL_cea9ab1c_4_k_cu_a718bdd1_39024cute7productE)
_ZN39_INTERNAL_cea9ab1c_4_k_cu_a718bdd1_39024cute7productE:
	.zero		1
	.type		_ZN39_INTERNAL_cea9ab1c_4_k_cu_a718bdd1_39024cuda3std3__45__cpo3endE,@object
	.size		_ZN39_INTERNAL_cea9ab1c_4_k_cu_a718bdd1_39024cuda3std3__45__cpo3endE,(_ZN39_INTERNAL_cea9ab1c_4_k_cu_a718bdd1_39024cuda3std3__419piecewise_constructE - _ZN39_INTERNAL_cea9ab1c_4_k_cu_a718bdd1_39024cuda3std3__45__cpo3endE)
_ZN39_INTERNAL_cea9ab1c_4_k_cu_a718bdd1_39024cuda3std3__45__cpo3endE:
	.zero		1
	.type		_ZN39_INTERNAL_cea9ab1c_4_k_cu_a718bdd1_39024cuda3std3__419piecewise_constructE,@object
	.size		_ZN39_INTERNAL_cea9ab1c_4_k_cu_a718bdd1_39024cuda3std3__419piecewise_constructE,(_ZN39_INTERNAL_cea9ab1c_4_k_cu_a718bdd1_39024cuda3std3__45__cpo4cendE - _ZN39_INTERNAL_cea9ab1c_4_k_cu_a718bdd1_39024cuda3std3__419piecewise_constructE)
_ZN39_INTERNAL_cea9ab1c_4_k_cu_a718bdd1_39024cuda3std3__419piecewise_constructE:
	.zero		1
	.type		_ZN39_INTERNAL_cea9ab1c_4_k_cu_a718bdd1_39024cuda3std3__45__cpo4cendE,@object
	.size		_ZN39_INTERNAL_cea9ab1c_4_k_cu_a718bdd1_39024cuda3std3__45__cpo4cendE,(_ZN39_INTERNAL_cea9ab1c_4_k_cu_a718bdd1_39024cuda3std6ranges3__45__cpo4swapE - _ZN39_INTERNAL_cea9ab1c_4_k_cu_a718bdd1_39024cuda3std3__45__cpo4cendE)
_ZN39_INTERNAL_cea9ab1c_4_k_cu_a718bdd1_39024cuda3std3__45__cpo4cendE:
	.zero		1
	.type		_ZN39_INTERNAL_cea9ab1c_4_k_cu_a718bdd1_39024cuda3std6ranges3__45__cpo4swapE,@object
	.size		_ZN39_INTERNAL_cea9ab1c_4_k_cu_a718bdd1_39024cuda3std6ranges3__45__cpo4swapE,(.L_7 - _ZN39_INTERNAL_cea9ab1c_4_k_cu_a718bdd1_39024cuda3std6ranges3__45__cpo4swapE)
_ZN39_INTERNAL_cea9ab1c_4_k_cu_a718bdd1_39024cuda3std6ranges3__45__cpo4swapE:
	.zero		1
.L_7:


//--------------------- .nv.constant0._ZN7cutlass13device_kernelINS_4gemm6kernel13GemmUniversalIN4cute5tupleIJiiiiEEENS1_10collective13CollectiveMmaINS1_40MainloopSm90TmaGmmaWarpSpecializedSparseILi5ENS5_IJNS4_1CILi1EEENSA_ILi2EEESB_EEENS1_35KernelTmaWarpSpecializedCooperativeEEENS5_IJNSA_ILi128EEENSA_ILi256EEENSA_ILi64EEEEEENS_10bfloat16_tENS5_IJNS4_6LayoutINS5_IJiNS5_IJSC_iEEEiEEENS5_IJlNS5_IJSB_SC_EEElEEEEENSL_INS5_IJNS5_IJNS5_IJNSA_ILi8EEESC_NSA_ILi4EEEEEEiEEENS5_IJNS5_IJNSA_ILi16EEESC_SC_EEEiEEEiEEENS5_IJNS5_IJNS5_IJSI_SV_NSA_ILi1024EEEEEENSA_ILi4096EEEEEENS5_IJNS5_IJSB_NSA_ILi512EEENSA_ILi32EEEEEElEEElEEEEEEEESK_NS5_IJlSB_lEEENS4_8TiledMMAINS4_8MMA_AtomIJNS4_4SM904GMMA6SPARSE29GMMA_64x256x32_F32BF16BF16_SSILNS1E_5MajorE0ELS1H_0ELNS1E_7ScaleInE1ELS1I_1ELNS1E_9SparseSelE0EEEEEENSL_INS5_IJSC_SB_SB_EEENS5_IJSB_NSA_ILi0EEES1N_EEEEENS5_IJNS4_10UnderscoreES1Q_S1Q_EEEEENS4_23SM90_TMA_LOAD_MULTICASTENS4_14ComposedLayoutINS4_7SwizzleILi2ELi4ELi3EEENS4_25smem_sparse_ptr_flag_bitsILi2ELi16EEENSL_INS5_IJNS5_IJSB_SR_EEENS5_IJSC_S14_EEEEEENS5_IJNS5_IJS1N_SI_EEESO_EEEEEEEvNS4_8identityENS4_13SM90_TMA_LOADENS1U_INS1V_ILi3ELi4ELi3EEENS4_18smem_ptr_flag_bitsILi16EEENSL_INS5_IJSR_SI_EEENS5_IJSI_SB_EEEEEEEvS26_EENS_8epilogue10collective6detail29Sm90TmaWarpSpecializedAdapterINS2H_15DefaultEpilogueIfNS5_IJSB_llEEES2L_NS2G_6thread17LinearCombinationIfLi1EffLNS2M_9ScaleType4KindE0ELNS_15FloatRoundStyleE2EfEENS1_15EpilogueDefaultEEEEEvvEEEEvNT_6ParamsE --------------------------
	.section	.nv.constant0._ZN7cutlass13device_kernelINS_4gemm6kernel13GemmUniversalIN4cute5tupleIJiiiiEEENS1_10collective13CollectiveMmaINS1_40MainloopSm90TmaGmmaWarpSpecializedSparseILi5ENS5_IJNS4_1CILi1EEENSA_ILi2EEESB_EEENS1_35KernelTmaWarpSpecializedCooperativeEEENS5_IJNSA_ILi128EEENSA_ILi256EEENSA_ILi64EEEEEENS_10bfloat16_tENS5_IJNS4_6LayoutINS5_IJiNS5_IJSC_iEEEiEEENS5_IJlNS5_IJSB_SC_EEElEEEEENSL_INS5_IJNS5_IJNS5_IJNSA_ILi8EEESC_NSA_ILi4EEEEEEiEEENS5_IJNS5_IJNSA_ILi16EEESC_SC_EEEiEEEiEEENS5_IJNS5_IJNS5_IJSI_SV_NSA_ILi1024EEEEEENSA_ILi4096EEEEEENS5_IJNS5_IJSB_NSA_ILi512EEENSA_ILi32EEEEEElEEElEEEEEEEESK_NS5_IJlSB_lEEENS4_8TiledMMAINS4_8MMA_AtomIJNS4_4SM904GMMA6SPARSE29GMMA_64x256x32_F32BF16BF16_SSILNS1E_5MajorE0ELS1H_0ELNS1E_7ScaleInE1ELS1I_1ELNS1E_9SparseSelE0EEEEEENSL_INS5_IJSC_SB_SB_EEENS5_IJSB_NSA_ILi0EEES1N_EEEEENS5_IJNS4_10UnderscoreES1Q_S1Q_EEEEENS4_23SM90_TMA_LOAD_MULTICASTENS4_14ComposedLayoutINS4_7SwizzleILi2ELi4ELi3EEENS4_25smem_sparse_ptr_flag_bitsILi2ELi16EEENSL_INS5_IJNS5_IJSB_SR_EEENS5_IJSC_S14_EEEEEENS5_IJNS5_IJS1N_SI_EEESO_EEEEEEEvNS4_8identityENS4_13SM90_TMA_LOADENS1U_INS1V_ILi3ELi4ELi3EEENS4_18smem_ptr_flag_bitsILi16EEENSL_INS5_IJSR_SI_EEENS5_IJSI_SB_EEEEEEEvS26_EENS_8epilogue10collective6detail29Sm90TmaWarpSpecializedAdapterINS2H_15DefaultEpilogueIfNS5_IJSB_llEEES2L_NS2G_6thread17LinearCombinationIfLi1EffLNS2M_9ScaleType4KindE0ELNS_15FloatRoundStyleE2EfEENS1_15EpilogueDefaultEEEEEvvEEEEvNT_6ParamsE,"a",@progbits
	.sectionflags	@""
	.align	4
.nv.constant0._ZN7cutlass13device_kernelINS_4gemm6kernel13GemmUniversalIN4cute5tupleIJiiiiEEENS1_10collective13CollectiveMmaINS1_40MainloopSm90TmaGmmaWarpSpecializedSparseILi5ENS5_IJNS4_1CILi1EEENSA_ILi2EEESB_EEENS1_35KernelTmaWarpSpecializedCooperativeEEENS5_IJNSA_ILi128EEENSA_ILi256EEENSA_ILi64EEEEEENS_10bfloat16_tENS5_IJNS4_6LayoutINS5_IJiNS5_IJSC_iEEEiEEENS5_IJlNS5_IJSB_SC_EEElEEEEENSL_INS5_IJNS5_IJNS5_IJNSA_ILi8EEESC_NSA_ILi4EEEEEEiEEENS5_IJNS5_IJNSA_ILi16EEESC_SC_EEEiEEEiEEENS5_IJNS5_IJNS5_IJSI_SV_NSA_ILi1024EEEEEENSA_ILi4096EEEEEENS5_IJNS5_IJSB_NSA_ILi512EEENSA_ILi32EEEEEElEEElEEEEEEEESK_NS5_IJlSB_lEEENS4_8TiledMMAINS4_8MMA_AtomIJNS4_4SM904GMMA6SPARSE29GMMA_64x256x32_F32BF16BF16_SSILNS1E_5MajorE0ELS1H_0ELNS1E_7ScaleInE1ELS1I_1ELNS1E_9SparseSelE0EEEEEENSL_INS5_IJSC_SB_SB_EEENS5_IJSB_NSA_ILi0EEES1N_EEEEENS5_IJNS4_10UnderscoreES1Q_S1Q_EEEEENS4_23SM90_TMA_LOAD_MULTICASTENS4_14ComposedLayoutINS4_7SwizzleILi2ELi4ELi3EEENS4_25smem_sparse_ptr_flag_bitsILi2ELi16EEENSL_INS5_IJNS5_IJSB_SR_EEENS5_IJSC_S14_EEEEEENS5_IJNS5_IJS1N_SI_EEESO_EEEEEEEvNS4_8identityENS4_13SM90_TMA_LOADENS1U_INS1V_ILi3ELi4ELi3EEENS4_18smem_ptr_flag_bitsILi16EEENSL_INS5_IJSR_SI_EEENS5_IJSI_SB_EEEEEEEvS26_EENS_8epilogue10collective6detail29Sm90TmaWarpSpecializedAdapterINS2H_15DefaultEpilogueIfNS5_IJSB_llEEES2L_NS2G_6thread17LinearCombinationIfLi1EffLNS2M_9ScaleType4KindE0ELNS_15FloatRoundStyleE2EfEENS1_15EpilogueDefaultEEEEEvvEEEEvNT_6ParamsE:
	.zero		1920


//--------------------- SYMBOLS --------------------------

	.type		.nv.reservedSmem.offset0,@object
	.size		.nv.reservedSmem.offset0,0x4
